	.target	sm_90a

	.elftype	@"ET_EXEC"


//--------------------- .note.nv.tkinfo           --------------------------
	.section	.note.nv.tkinfo,"",@"SHT_NOTE"
	.sectionflags	@"SHF_NOTE_NV_TKINFO"
	.tkinfo
        /*0018*/ 	.word	0x00000002
        /*0030*/ 	.string	""
        /*0030*/ 	.string	"ptxas"
        /*0030*/ 	.string	"Cuda compilation tools, release 13.0, V13.0.88"
        /*0030*/ 	.string	"Build cuda_13.0.r13.0/compiler.36424714_0"
        /*0030*/ 	.string	"-arch sm_90a -m 64 "



//--------------------- .note.nv.cuinfo           --------------------------
	.section	.note.nv.cuinfo,"",@"SHT_NOTE"
	.sectionflags	@"SHF_NOTE_NV_CUINFO"
        /*0018*/ 	.short	0x0002
        /*001a*/ 	.short	0x005a
        /*001c*/ 	.short	0x0082
	.zero		2


//--------------------- .nv.info                  --------------------------
	.section	.nv.info,"",@"SHT_CUDA_INFO"
	.align	4


	//----- nvinfo : EIATTR_REGCOUNT
	.align		4
        /*0000*/ 	.byte	0x04, 0x2f
        /*0002*/ 	.short	(.L_12 - .L_11)
	.align		4
.L_11:
        /*0004*/ 	.word	index@(_ZN7cutlass13device_kernelINS_4conv6kernel13ConvUniversalINS1_16ConvProblemShapeILNS1_8OperatorE0ELi2EEENS1_10collective14CollectiveConvINS1_46MainloopSm90TmaGmmaWarpSpecializedImplicitGemmILS5_0ELi4ELi2EN4cute5tupleIJNSA_1CILi1EEESD_SD_EEENS1_36KernelImplicitTmaWarpSpecializedSm90ELi1EEENSB_IJNSC_ILi64EEENSC_ILi128EEENSB_IJSH_EEEEEENS_10tfloat32_tESL_NSA_8TiledMMAINSA_8MMA_AtomIJNSA_4SM904GMMA30MMA_64x128x8_F32TF32TF32_SS_TNILNSP_7ScaleInE1ELSR_1EEEEEENSA_6LayoutISE_NSB_IJNSC_ILi0EEESV_SV_EEEEENSB_IJNSA_10UnderscoreESY_SY_EEEEENS7_6detail26Sm90ImplicitGemmTileTraitsINSA_20SM90_TMA_LOAD_IM2COLENSA_14ComposedLayoutINSA_7SwizzleILi3ELi4ELi3EEENSA_18smem_ptr_flag_bitsILi32EEENSU_INSB_IJNSB_IJNSC_ILi8EEES19_EEENSB_IJNSC_ILi32EEENSC_ILi2EEEEEENSB_IJSD_NSC_ILi4EEEEEEEEENSB_IJNSB_IJS1B_NSC_ILi512EEEEEENSB_IJSD_NSC_ILi256EEEEEENSB_IJSV_NSC_ILi4096EEEEEEEEEEEEEvEENS12_INSA_13SM90_TMA_LOADENS14_IS16_S18_NSU_INSB_IJNSB_IJS19_NSC_ILi16EEEEEES1D_S1F_EEENSB_IJS1I_S1K_NSB_IJSV_NSC_ILi8192EEEEEEEEEEEEEvEEEENS_8epilogue10collective6detail29Sm90TmaWarpSpecializedAdapterINS23_15DefaultEpilogueISL_NSB_IJNSB_IJlllEEESD_SV_EEES28_NS22_6thread17LinearCombinationISL_Li1EffLNS29_9ScaleType4KindE0ELNS_15FloatRoundStyleE2ESL_EENS_4gemm15EpilogueDefaultEEEEEvvEEEEvNT_6ParamsE)
        /*0008*/ 	.word	0x0000005a


	//----- nvinfo : EIATTR_FRAME_SIZE
	.align		4
.L_12:
        /*000c*/ 	.byte	0x04, 0x11
        /*000e*/ 	.short	(.L_14 - .L_13)
	.align		4
.L_13:
        /*0010*/ 	.word	index@(_ZN7cutlass13device_kernelINS_4conv6kernel13ConvUniversalINS1_16ConvProblemShapeILNS1_8OperatorE0ELi2EEENS1_10collective14CollectiveConvINS1_46MainloopSm90TmaGmmaWarpSpecializedImplicitGemmILS5_0ELi4ELi2EN4cute5tupleIJNSA_1CILi1EEESD_SD_EEENS1_36KernelImplicitTmaWarpSpecializedSm90ELi1EEENSB_IJNSC_ILi64EEENSC_ILi128EEENSB_IJSH_EEEEEENS_10tfloat32_tESL_NSA_8TiledMMAINSA_8MMA_AtomIJNSA_4SM904GMMA30MMA_64x128x8_F32TF32TF32_SS_TNILNSP_7ScaleInE1ELSR_1EEEEEENSA_6LayoutISE_NSB_IJNSC_ILi0EEESV_SV_EEEEENSB_IJNSA_10UnderscoreESY_SY_EEEEENS7_6detail26Sm90ImplicitGemmTileTraitsINSA_20SM90_TMA_LOAD_IM2COLENSA_14ComposedLayoutINSA_7SwizzleILi3ELi4ELi3EEENSA_18smem_ptr_flag_bitsILi32EEENSU_INSB_IJNSB_IJNSC_ILi8EEES19_EEENSB_IJNSC_ILi32EEENSC_ILi2EEEEEENSB_IJSD_NSC_ILi4EEEEEEEEENSB_IJNSB_IJS1B_NSC_ILi512EEEEEENSB_IJSD_NSC_ILi256EEEEEENSB_IJSV_NSC_ILi4096EEEEEEEEEEEEEvEENS12_INSA_13SM90_TMA_LOADENS14_IS16_S18_NSU_INSB_IJNSB_IJS19_NSC_ILi16EEEEEES1D_S1F_EEENSB_IJS1I_S1K_NSB_IJSV_NSC_ILi8192EEEEEEEEEEEEEvEEEENS_8epilogue10collective6detail29Sm90TmaWarpSpecializedAdapterINS23_15DefaultEpilogueISL_NSB_IJNSB_IJlllEEESD_SV_EEES28_NS22_6thread17LinearCombinationISL_Li1EffLNS29_9ScaleType4KindE0ELNS_15FloatRoundStyleE2ESL_EENS_4gemm15EpilogueDefaultEEEEEvvEEEEvNT_6ParamsE)
        /*0014*/ 	.word	0x00000000


	//----- nvinfo : EIATTR_MIN_STACK_SIZE
	.align		4
.L_14:
        /*0018*/ 	.byte	0x04, 0x12
        /*001a*/ 	.short	(.L_16 - .L_15)
	.align		4
.L_15:
        /*001c*/ 	.word	index@(_ZN7cutlass13device_kernelINS_4conv6kernel13ConvUniversalINS1_16ConvProblemShapeILNS1_8OperatorE0ELi2EEENS1_10collective14CollectiveConvINS1_46MainloopSm90TmaGmmaWarpSpecializedImplicitGemmILS5_0ELi4ELi2EN4cute5tupleIJNSA_1CILi1EEESD_SD_EEENS1_36KernelImplicitTmaWarpSpecializedSm90ELi1EEENSB_IJNSC_ILi64EEENSC_ILi128EEENSB_IJSH_EEEEEENS_10tfloat32_tESL_NSA_8TiledMMAINSA_8MMA_AtomIJNSA_4SM904GMMA30MMA_64x128x8_F32TF32TF32_SS_TNILNSP_7ScaleInE1ELSR_1EEEEEENSA_6LayoutISE_NSB_IJNSC_ILi0EEESV_SV_EEEEENSB_IJNSA_10UnderscoreESY_SY_EEEEENS7_6detail26Sm90ImplicitGemmTileTraitsINSA_20SM90_TMA_LOAD_IM2COLENSA_14ComposedLayoutINSA_7SwizzleILi3ELi4ELi3EEENSA_18smem_ptr_flag_bitsILi32EEENSU_INSB_IJNSB_IJNSC_ILi8EEES19_EEENSB_IJNSC_ILi32EEENSC_ILi2EEEEEENSB_IJSD_NSC_ILi4EEEEEEEEENSB_IJNSB_IJS1B_NSC_ILi512EEEEEENSB_IJSD_NSC_ILi256EEEEEENSB_IJSV_NSC_ILi4096EEEEEEEEEEEEEvEENS12_INSA_13SM90_TMA_LOADENS14_IS16_S18_NSU_INSB_IJNSB_IJS19_NSC_ILi16EEEEEES1D_S1F_EEENSB_IJS1I_S1K_NSB_IJSV_NSC_ILi8192EEEEEEEEEEEEEvEEEENS_8epilogue10collective6detail29Sm90TmaWarpSpecializedAdapterINS23_15DefaultEpilogueISL_NSB_IJNSB_IJlllEEESD_SV_EEES28_NS22_6thread17LinearCombinationISL_Li1EffLNS29_9ScaleType4KindE0ELNS_15FloatRoundStyleE2ESL_EENS_4gemm15EpilogueDefaultEEEEEvvEEEEvNT_6ParamsE)
        /*0020*/ 	.word	0x00000000
.L_16:


//--------------------- .nv.compat                --------------------------
	.section	.nv.compat,"",@"SHT_CUDA_COMPAT_INFO"
	.align	4
        /*0000*/ 	.byte	0x02, 0x09, 0x01, 0x00, 0x02, 0x02, 0x04, 0x00, 0x02, 0x05, 0x05, 0x00, 0x03, 0x07, 0x01, 0x01
        /*0010*/ 	.byte	0x02, 0x03, 0x01, 0x00, 0x02, 0x06, 0x01, 0x00, 0x04, 0x0b, 0x08, 0x00, 0x00, 0x00, 0x00, 0x00
        /*0020*/ 	.byte	0x00, 0x00, 0x00, 0x00


//--------------------- .nv.info._ZN7cutlass13device_kernelINS_4conv6kernel13ConvUniversalINS1_16ConvProblemShapeILNS1_8OperatorE0ELi2EEENS1_10collective14CollectiveConvINS1_46MainloopSm90TmaGmmaWarpSpecializedImplicitGemmILS5_0ELi4ELi2EN4cute5tupleIJNSA_1CILi1EEESD_SD_EEENS1_36KernelImplicitTmaWarpSpecializedSm90ELi1EEENSB_IJNSC_ILi64EEENSC_ILi128EEENSB_IJSH_EEEEEENS_10tfloat32_tESL_NSA_8TiledMMAINSA_8MMA_AtomIJNSA_4SM904GMMA30MMA_64x128x8_F32TF32TF32_SS_TNILNSP_7ScaleInE1ELSR_1EEEEEENSA_6LayoutISE_NSB_IJNSC_ILi0EEESV_SV_EEEEENSB_IJNSA_10UnderscoreESY_SY_EEEEENS7_6detail26Sm90ImplicitGemmTileTraitsINSA_20SM90_TMA_LOAD_IM2COLENSA_14ComposedLayoutINSA_7SwizzleILi3ELi4ELi3EEENSA_18smem_ptr_flag_bitsILi32EEENSU_INSB_IJNSB_IJNSC_ILi8EEES19_EEENSB_IJNSC_ILi32EEENSC_ILi2EEEEEENSB_IJSD_NSC_ILi4EEEEEEEEENSB_IJNSB_IJS1B_NSC_ILi512EEEEEENSB_IJSD_NSC_ILi256EEEEEENSB_IJSV_NSC_ILi4096EEEEEEEEEEEEEvEENS12_INSA_13SM90_TMA_LOADENS14_IS16_S18_NSU_INSB_IJNSB_IJS19_NSC_ILi16EEEEEES1D_S1F_EEENSB_IJS1I_S1K_NSB_IJSV_NSC_ILi8192EEEEEEEEEEEEEvEEEENS_8epilogue10collective6detail29Sm90TmaWarpSpecializedAdapterINS23_15DefaultEpilogueISL_NSB_IJNSB_IJlllEEESD_SV_EEES28_NS22_6thread17LinearCombinationISL_Li1EffLNS29_9ScaleType4KindE0ELNS_15FloatRoundStyleE2ESL_EENS_4gemm15EpilogueDefaultEEEEEvvEEEEvNT_6ParamsE --------------------------
	.section	.nv.info._ZN7cutlass13device_kernelINS_4conv6kernel13ConvUniversalINS1_16ConvProblemShapeILNS1_8OperatorE0ELi2EEENS1_10collective14CollectiveConvINS1_46MainloopSm90TmaGmmaWarpSpecializedImplicitGemmILS5_0ELi4ELi2EN4cute5tupleIJNSA_1CILi1EEESD_SD_EEENS1_36KernelImplicitTmaWarpSpecializedSm90ELi1EEENSB_IJNSC_ILi64EEENSC_ILi128EEENSB_IJSH_EEEEEENS_10tfloat32_tESL_NSA_8TiledMMAINSA_8MMA_AtomIJNSA_4SM904GMMA30MMA_64x128x8_F32TF32TF32_SS_TNILNSP_7ScaleInE1ELSR_1EEEEEENSA_6LayoutISE_NSB_IJNSC_ILi0EEESV_SV_EEEEENSB_IJNSA_10UnderscoreESY_SY_EEEEENS7_6detail26Sm90ImplicitGemmTileTraitsINSA_20SM90_TMA_LOAD_IM2COLENSA_14ComposedLayoutINSA_7SwizzleILi3ELi4ELi3EEENSA_18smem_ptr_flag_bitsILi32EEENSU_INSB_IJNSB_IJNSC_ILi8EEES19_EEENSB_IJNSC_ILi32EEENSC_ILi2EEEEEENSB_IJSD_NSC_ILi4EEEEEEEEENSB_IJNSB_IJS1B_NSC_ILi512EEEEEENSB_IJSD_NSC_ILi256EEEEEENSB_IJSV_NSC_ILi4096EEEEEEEEEEEEEvEENS12_INSA_13SM90_TMA_LOADENS14_IS16_S18_NSU_INSB_IJNSB_IJS19_NSC_ILi16EEEEEES1D_S1F_EEENSB_IJS1I_S1K_NSB_IJSV_NSC_ILi8192EEEEEEEEEEEEEvEEEENS_8epilogue10collective6detail29Sm90TmaWarpSpecializedAdapterINS23_15DefaultEpilogueISL_NSB_IJNSB_IJlllEEESD_SV_EEES28_NS22_6thread17LinearCombinationISL_Li1EffLNS29_9ScaleType4KindE0ELNS_15FloatRoundStyleE2ESL_EENS_4gemm15EpilogueDefaultEEEEEvvEEEEvNT_6ParamsE,"",@"SHT_CUDA_INFO"
	.sectionflags	@""
	.align	4


	//----- nvinfo : EIATTR_CUDA_API_VERSION
	.align		4
        /*0000*/ 	.byte	0x04, 0x37
        /*0002*/ 	.short	(.L_18 - .L_17)
.L_17:
        /*0004*/ 	.word	0x00000082


	//----- nvinfo : EIATTR_KPARAM_INFO
	.align		4
.L_18:
        /*0008*/ 	.byte	0x04, 0x17
        /*000a*/ 	.short	(.L_20 - .L_19)
.L_19:
        /*000c*/ 	.word	0x00000000
        /*0010*/ 	.short	0x0000
        /*0012*/ 	.short	0x0070
        /*0014*/ 	.byte	0x00, 0xf0, 0x01, 0x0e


	//----- nvinfo : EIATTR_SPARSE_MMA_MASK
	.align		4
.L_20:
        /*0018*/ 	.byte	0x03, 0x50
        /*001a*/ 	.short	0x0000


	//----- nvinfo : EIATTR_MAXREG_COUNT
	.align		4
        /*001c*/ 	.byte	0x03, 0x1b
        /*001e*/ 	.short	0x00ff


	//----- nvinfo : EIATTR_NUM_BARRIERS
	.align		4
        /*0020*/ 	.byte	0x02, 0x4c
        /*0022*/ 	.byte	0x01
	.zero		1


	//----- nvinfo : EIATTR_MERCURY_ISA_VERSION
	.align		4
        /*0024*/ 	.byte	0x03, 0x5f
        /*0026*/ 	.short	0x0101


	//----- nvinfo : EIATTR_COOP_GROUP_MASK_REGIDS
	.align		4
        /*0028*/ 	.byte	0x04, 0x29
        /*002a*/ 	.short	(.L_22 - .L_21)


	//   ....[0]....
.L_21:
        /*002c*/ 	.word	0xffffffff


	//   ....[1]....
        /*0030*/ 	.word	0xffffffff


	//   ....[2]....
        /*0034*/ 	.word	0xffffffff


	//----- nvinfo : EIATTR_COOP_GROUP_INSTR_OFFSETS
	.align		4
.L_22:
        /*0038*/ 	.byte	0x04, 0x28
        /*003a*/ 	.short	(.L_24 - .L_23)


	//   ....[0]....
.L_23:
        /*003c*/ 	.word	0x00000060


	//   ....[1]....
        /*0040*/ 	.word	0x00000070


	//   ....[2]....
        /*0044*/ 	.word	0x00000130


	//----- nvinfo : EIATTR_MBARRIER_INSTR_OFFSETS
	.align		4
.L_24:
        /*0048*/ 	.byte	0x04, 0x39
        /*004a*/ 	.short	(.L_26 - .L_25)


	//   ....[0]....
.L_25:
        /*004c*/ 	.word	0x00000250
        /*0050*/ 	.word	0x000000ff
        /*0054*/ 	.word	0x00030000
        /*0058*/ 	.short	0x0100
        /*005a*/ 	.byte	0x08
	.zero		1


	//   ....[1]....
        /*005c*/ 	.word	0x00000260
        /*0060*/ 	.word	0x000000ff
        /*0064*/ 	.word	0x00030020
        /*0068*/ 	.short	0x0100
        /*006a*/ 	.byte	0x08
	.zero		1


	//   ....[2]....
        /*006c*/ 	.word	0x00000270
        /*0070*/ 	.word	0x000000ff
        /*0074*/ 	.word	0x00030008
        /*0078*/ 	.short	0x0100
        /*007a*/ 	.byte	0x08
	.zero		1


	//   ....[3]....
        /*007c*/ 	.word	0x00000280
        /*0080*/ 	.word	0x000000ff
        /*0084*/ 	.word	0x00030028
        /*0088*/ 	.short	0x0100
        /*008a*/ 	.byte	0x08
	.zero		1


	//   ....[4]....
        /*008c*/ 	.word	0x00000290
        /*0090*/ 	.word	0x000000ff
        /*0094*/ 	.word	0x00030010
        /*0098*/ 	.short	0x0100
        /*009a*/ 	.byte	0x08
	.zero		1


	//   ....[5]....
        /*009c*/ 	.word	0x000002a0
        /*00a0*/ 	.word	0x000000ff
        /*00a4*/ 	.word	0x00030030
        /*00a8*/ 	.short	0x0100
        /*00aa*/ 	.byte	0x08
	.zero		1


	//   ....[6]....
        /*00ac*/ 	.word	0x000002b0
        /*00b0*/ 	.word	0x000000ff
        /*00b4*/ 	.word	0x00030018
        /*00b8*/ 	.short	0x0100
        /*00ba*/ 	.byte	0x08
	.zero		1


	//   ....[7]....
        /*00bc*/ 	.word	0x000002c0
        /*00c0*/ 	.word	0x000000ff
        /*00c4*/ 	.word	0x00030038
        /*00c8*/ 	.short	0x0100
        /*00ca*/ 	.byte	0x08
	.zero		1


	//   ....[8]....
        /*00cc*/ 	.word	0x00000980
        /*00d0*/ 	.word	0x00000006
        /*00d4*/ 	.word	0x00030000
        /*00d8*/ 	.short	0x010a
        /*00da*/ 	.byte	0x3f
	.zero		1


	//   ....[9]....
        /*00dc*/ 	.word	0x00000e60
        /*00e0*/ 	.word	0x00000008
        /*00e4*/ 	.word	0x00030000
        /*00e8*/ 	.short	0x010a
        /*00ea*/ 	.byte	0x3f
	.zero		1


	//   ....[10]....
        /*00ec*/ 	.word	0x000011c0
        /*00f0*/ 	.word	0x000000ff
        /*00f4*/ 	.word	0x00000000
        /*00f8*/ 	.short	0x0101
        /*00fa*/ 	.byte	0x09
	.zero		1


	//   ....[11]....
        /*00fc*/ 	.word	0x000013a0
        /*0100*/ 	.word	0x00000005
        /*0104*/ 	.word	0x00000000
        /*0108*/ 	.short	0x0101
        /*010a*/ 	.byte	0x3f
	.zero		1


	//   ....[12]....
        /*010c*/ 	.word	0x00005860
        /*0110*/ 	.word	0x0000000d
        /*0114*/ 	.word	0x00030020
        /*0118*/ 	.short	0x010a
        /*011a*/ 	.byte	0x3f
	.zero		1


	//   ....[13]....
        /*011c*/ 	.word	0x00008220
        /*0120*/ 	.word	0x00000003
        /*0124*/ 	.word	0x00000000
        /*0128*/ 	.short	0x010a
        /*012a*/ 	.byte	0x3f
	.zero		1


	//   ....[14]....
        /*012c*/ 	.word	0x000082d0
        /*0130*/ 	.word	0x00000002
        /*0134*/ 	.word	0x00000000
        /*0138*/ 	.short	0x010a
        /*013a*/ 	.byte	0x3f
	.zero		1


	//   ....[15]....
        /*013c*/ 	.word	0x00008380
        /*0140*/ 	.word	0x00000002
        /*0144*/ 	.word	0x00000000
        /*0148*/ 	.short	0x010a
        /*014a*/ 	.byte	0x3f
	.zero		1


	//   ....[16]....
        /*014c*/ 	.word	0x00008430
        /*0150*/ 	.word	0x00000003
        /*0154*/ 	.word	0x00000000
        /*0158*/ 	.short	0x010a
        /*015a*/ 	.byte	0x3f
	.zero		1


	//----- nvinfo : EIATTR_NUM_MBARRIERS
	.align		4
.L_26:
        /*015c*/ 	.byte	0x03, 0x38
        /*015e*/ 	.short	0x0008


	//----- nvinfo : EIATTR_EXIT_INSTR_OFFSETS
	.align		4
        /*0160*/ 	.byte	0x04, 0x1c
        /*0162*/ 	.short	(.L_28 - .L_27)


	//   ....[0]....
.L_27:
        /*0164*/ 	.word	0x000006b0


	//   ....[1]....
        /*0168*/ 	.word	0x000014f0


	//   ....[2]....
        /*016c*/ 	.word	0x00004190


	//   ....[3]....
        /*0170*/ 	.word	0x000041c0


	//   ....[4]....
        /*0174*/ 	.word	0x00005510


	//   ....[5]....
        /*0178*/ 	.word	0x00005540


	//   ....[6]....
        /*017c*/ 	.word	0x00005560


	//   ....[7]....
        /*0180*/ 	.word	0x00008120


	//   ....[8]....
        /*0184*/ 	.word	0x00008460


	//----- nvinfo : EIATTR_MAX_THREADS
	.align		4
.L_28:
        /*0188*/ 	.byte	0x04, 0x05
        /*018a*/ 	.short	(.L_30 - .L_29)
.L_29:
        /*018c*/ 	.word	0x00000100
        /*0190*/ 	.word	0x00000001
        /*0194*/ 	.word	0x00000001


	//----- nvinfo : EIATTR_CRS_STACK_SIZE
	.align		4
.L_30:
        /*0198*/ 	.byte	0x04, 0x1e
        /*019a*/ 	.short	(.L_32 - .L_31)
.L_31:
        /*019c*/ 	.word	0x00000000


	//----- nvinfo : EIATTR_CBANK_PARAM_SIZE
	.align		4
.L_32:
        /*01a0*/ 	.byte	0x03, 0x19
        /*01a2*/ 	.short	0x03f0


	//----- nvinfo : EIATTR_PARAM_CBANK
	.align		4
        /*01a4*/ 	.byte	0x04, 0x0a
        /*01a6*/ 	.short	(.L_34 - .L_33)
	.align		4
.L_33:
        /*01a8*/ 	.word	index@(.nv.constant0._ZN7cutlass13device_kernelINS_4conv6kernel13ConvUniversalINS1_16ConvProblemShapeILNS1_8OperatorE0ELi2EEENS1_10collective14CollectiveConvINS1_46MainloopSm90TmaGmmaWarpSpecializedImplicitGemmILS5_0ELi4ELi2EN4cute5tupleIJNSA_1CILi1EEESD_SD_EEENS1_36KernelImplicitTmaWarpSpecializedSm90ELi1EEENSB_IJNSC_ILi64EEENSC_ILi128EEENSB_IJSH_EEEEEENS_10tfloat32_tESL_NSA_8TiledMMAINSA_8MMA_AtomIJNSA_4SM904GMMA30MMA_64x128x8_F32TF32TF32_SS_TNILNSP_7ScaleInE1ELSR_1EEEEEENSA_6LayoutISE_NSB_IJNSC_ILi0EEESV_SV_EEEEENSB_IJNSA_10UnderscoreESY_SY_EEEEENS7_6detail26Sm90ImplicitGemmTileTraitsINSA_20SM90_TMA_LOAD_IM2COLENSA_14ComposedLayoutINSA_7SwizzleILi3ELi4ELi3EEENSA_18smem_ptr_flag_bitsILi32EEENSU_INSB_IJNSB_IJNSC_ILi8EEES19_EEENSB_IJNSC_ILi32EEENSC_ILi2EEEEEENSB_IJSD_NSC_ILi4EEEEEEEEENSB_IJNSB_IJS1B_NSC_ILi512EEEEEENSB_IJSD_NSC_ILi256EEEEEENSB_IJSV_NSC_ILi4096EEEEEEEEEEEEEvEENS12_INSA_13SM90_TMA_LOADENS14_IS16_S18_NSU_INSB_IJNSB_IJS19_NSC_ILi16EEEEEES1D_S1F_EEENSB_IJS1I_S1K_NSB_IJSV_NSC_ILi8192EEEEEEEEEEEEEvEEEENS_8epilogue10collective6detail29Sm90TmaWarpSpecializedAdapterINS23_15DefaultEpilogueISL_NSB_IJNSB_IJlllEEESD_SV_EEES28_NS22_6thread17LinearCombinationISL_Li1EffLNS29_9ScaleType4KindE0ELNS_15FloatRoundStyleE2ESL_EENS_4gemm15EpilogueDefaultEEEEEvvEEEEvNT_6ParamsE)
        /*01ac*/ 	.short	0x0210
        /*01ae*/ 	.short	0x03f0


	//----- nvinfo : EIATTR_SW_WAR
	.align		4
.L_34:
        /*01b0*/ 	.byte	0x04, 0x36
        /*01b2*/ 	.short	(.L_36 - .L_35)
.L_35:
        /*01b4*/ 	.word	0x00000008
.L_36:


//--------------------- .nv.callgraph             --------------------------
	.section	.nv.callgraph,"",@"SHT_CUDA_CALLGRAPH"
	.align	4
	.sectionentsize	8
	.align		4
        /*0000*/ 	.word	0x00000000
	.align		4
        /*0004*/ 	.word	0xffffffff
	.align		4
        /*0008*/ 	.word	0x00000000
	.align		4
        /*000c*/ 	.word	0xfffffffe
	.align		4
        /*0010*/ 	.word	0x00000000
	.align		4
        /*0014*/ 	.word	0xfffffffd
	.align		4
        /*0018*/ 	.word	0x00000000
	.align		4
        /*001c*/ 	.word	0xfffffffc


//--------------------- .nv.constant4             --------------------------
	.section	.nv.constant4,"a",@progbits
	.align	8
	.align		8
.nv.constant4:
        /*0000*/ 	.dword	_ZN39_INTERNAL_8911a7c3_4_k_cu_0aa8608d_26214cuda3std3__45__cpo5beginE
	.align		8
        /*0008*/ 	.dword	_ZN39_INTERNAL_8911a7c3_4_k_cu_0aa8608d_26214cuda3std3__45__cpo3endE
	.align		8
        /*0010*/ 	.dword	_ZN39_INTERNAL_8911a7c3_4_k_cu_0aa8608d_26214cuda3std3__45__cpo6cbeginE
	.align		8
        /*0018*/ 	.dword	_ZN39_INTERNAL_8911a7c3_4_k_cu_0aa8608d_26214cuda3std3__45__cpo4cendE
	.align		8
        /*0020*/ 	.dword	_ZN39_INTERNAL_8911a7c3_4_k_cu_0aa8608d_26214cuda3std3__441_GLOBAL__N__8911a7c3_4_k_cu_0aa8608d_26216ignoreE
	.align		8
        /*0028*/ 	.dword	_ZN39_INTERNAL_8911a7c3_4_k_cu_0aa8608d_26214cuda3std3__419piecewise_constructE
	.align		8
        /*0030*/ 	.dword	_ZN39_INTERNAL_8911a7c3_4_k_cu_0aa8608d_26214cuda3std3__48in_placeE
	.align		8
        /*0038*/ 	.dword	_ZN39_INTERNAL_8911a7c3_4_k_cu_0aa8608d_26214cuda3std6ranges3__45__cpo4swapE
	.align		8
        /*0040*/ 	.dword	_ZN39_INTERNAL_8911a7c3_4_k_cu_0aa8608d_26214cuda3std6ranges3__45__cpo9iter_moveE
	.align		8
        /*0048*/ 	.dword	_ZN39_INTERNAL_8911a7c3_4_k_cu_0aa8608d_26214cute7productE
	.align		8
        /*0050*/ 	.dword	_ZN39_INTERNAL_8911a7c3_4_k_cu_0aa8608d_26214cute1_E


//--------------------- .text._ZN7cutlass13device_kernelINS_4conv6kernel13ConvUniversalINS1_16ConvProblemShapeILNS1_8OperatorE0ELi2EEENS1_10collective14CollectiveConvINS1_46MainloopSm90TmaGmmaWarpSpecializedImplicitGemmILS5_0ELi4ELi2EN4cute5tupleIJNSA_1CILi1EEESD_SD_EEENS1_36KernelImplicitTmaWarpSpecializedSm90ELi1EEENSB_IJNSC_ILi64EEENSC_ILi128EEENSB_IJSH_EEEEEENS_10tfloat32_tESL_NSA_8TiledMMAINSA_8MMA_AtomIJNSA_4SM904GMMA30MMA_64x128x8_F32TF32TF32_SS_TNILNSP_7ScaleInE1ELSR_1EEEEEENSA_6LayoutISE_NSB_IJNSC_ILi0EEESV_SV_EEEEENSB_IJNSA_10UnderscoreESY_SY_EEEEENS7_6detail26Sm90ImplicitGemmTileTraitsINSA_20SM90_TMA_LOAD_IM2COLENSA_14ComposedLayoutINSA_7SwizzleILi3ELi4ELi3EEENSA_18smem_ptr_flag_bitsILi32EEENSU_INSB_IJNSB_IJNSC_ILi8EEES19_EEENSB_IJNSC_ILi32EEENSC_ILi2EEEEEENSB_IJSD_NSC_ILi4EEEEEEEEENSB_IJNSB_IJS1B_NSC_ILi512EEEEEENSB_IJSD_NSC_ILi256EEEEEENSB_IJSV_NSC_ILi4096EEEEEEEEEEEEEvEENS12_INSA_13SM90_TMA_LOADENS14_IS16_S18_NSU_INSB_IJNSB_IJS19_NSC_ILi16EEEEEES1D_S1F_EEENSB_IJS1I_S1K_NSB_IJSV_NSC_ILi8192EEEEEEEEEEEEEvEEEENS_8epilogue10collective6detail29Sm90TmaWarpSpecializedAdapterINS23_15DefaultEpilogueISL_NSB_IJNSB_IJlllEEESD_SV_EEES28_NS22_6thread17LinearCombinationISL_Li1EffLNS29_9ScaleType4KindE0ELNS_15FloatRoundStyleE2ESL_EENS_4gemm15EpilogueDefaultEEEEEvvEEEEvNT_6ParamsE --------------------------
	.section	.text._ZN7cutlass13device_kernelINS_4conv6kernel13ConvUniversalINS1_16ConvProblemShapeILNS1_8OperatorE0ELi2EEENS1_10collective14CollectiveConvINS1_46MainloopSm90TmaGmmaWarpSpecializedImplicitGemmILS5_0ELi4ELi2EN4cute5tupleIJNSA_1CILi1EEESD_SD_EEENS1_36KernelImplicitTmaWarpSpecializedSm90ELi1EEENSB_IJNSC_ILi64EEENSC_ILi128EEENSB_IJSH_EEEEEENS_10tfloat32_tESL_NSA_8TiledMMAINSA_8MMA_AtomIJNSA_4SM904GMMA30MMA_64x128x8_F32TF32TF32_SS_TNILNSP_7ScaleInE1ELSR_1EEEEEENSA_6LayoutISE_NSB_IJNSC_ILi0EEESV_SV_EEEEENSB_IJNSA_10UnderscoreESY_SY_EEEEENS7_6detail26Sm90ImplicitGemmTileTraitsINSA_20SM90_TMA_LOAD_IM2COLENSA_14ComposedLayoutINSA_7SwizzleILi3ELi4ELi3EEENSA_18smem_ptr_flag_bitsILi32EEENSU_INSB_IJNSB_IJNSC_ILi8EEES19_EEENSB_IJNSC_ILi32EEENSC_ILi2EEEEEENSB_IJSD_NSC_ILi4EEEEEEEEENSB_IJNSB_IJS1B_NSC_ILi512EEEEEENSB_IJSD_NSC_ILi256EEEEEENSB_IJSV_NSC_ILi4096EEEEEEEEEEEEEvEENS12_INSA_13SM90_TMA_LOADENS14_IS16_S18_NSU_INSB_IJNSB_IJS19_NSC_ILi16EEEEEES1D_S1F_EEENSB_IJS1I_S1K_NSB_IJSV_NSC_ILi8192EEEEEEEEEEEEEvEEEENS_8epilogue10collective6detail29Sm90TmaWarpSpecializedAdapterINS23_15DefaultEpilogueISL_NSB_IJNSB_IJlllEEESD_SV_EEES28_NS22_6thread17LinearCombinationISL_Li1EffLNS29_9ScaleType4KindE0ELNS_15FloatRoundStyleE2ESL_EENS_4gemm15EpilogueDefaultEEEEEvvEEEEvNT_6ParamsE,"ax",@progbits
	.align	128
.text._ZN7cutlass13device_kernelINS_4conv6kernel13ConvUniversalINS1_16ConvProblemShapeILNS1_8OperatorE0ELi2EEENS1_10collective14CollectiveConvINS1_46MainloopSm90TmaGmmaWarpSpecializedImplicitGemmILS5_0ELi4ELi2EN4cute5tupleIJNSA_1CILi1EEESD_SD_EEENS1_36KernelImplicitTmaWarpSpecializedSm90ELi1EEENSB_IJNSC_ILi64EEENSC_ILi128EEENSB_IJSH_EEEEEENS_10tfloat32_tESL_NSA_8TiledMMAINSA_8MMA_AtomIJNSA_4SM904GMMA30MMA_64x128x8_F32TF32TF32_SS_TNILNSP_7ScaleInE1ELSR_1EEEEEENSA_6LayoutISE_NSB_IJNSC_ILi0EEESV_SV_EEEEENSB_IJNSA_10UnderscoreESY_SY_EEEEENS7_6detail26Sm90ImplicitGemmTileTraitsINSA_20SM90_TMA_LOAD_IM2COLENSA_14ComposedLayoutINSA_7SwizzleILi3ELi4ELi3EEENSA_18smem_ptr_flag_bitsILi32EEENSU_INSB_IJNSB_IJNSC_ILi8EEES19_EEENSB_IJNSC_ILi32EEENSC_ILi2EEEEEENSB_IJSD_NSC_ILi4EEEEEEEEENSB_IJNSB_IJS1B_NSC_ILi512EEEEEENSB_IJSD_NSC_ILi256EEEEEENSB_IJSV_NSC_ILi4096EEEEEEEEEEEEEvEENS12_INSA_13SM90_TMA_LOADENS14_IS16_S18_NSU_INSB_IJNSB_IJS19_NSC_ILi16EEEEEES1D_S1F_EEENSB_IJS1I_S1K_NSB_IJSV_NSC_ILi8192EEEEEEEEEEEEEvEEEENS_8epilogue10collective6detail29Sm90TmaWarpSpecializedAdapterINS23_15DefaultEpilogueISL_NSB_IJNSB_IJlllEEESD_SV_EEES28_NS22_6thread17LinearCombinationISL_Li1EffLNS29_9ScaleType4KindE0ELNS_15FloatRoundStyleE2ESL_EENS_4gemm15EpilogueDefaultEEEEEvvEEEEvNT_6ParamsE:
        .type           _ZN7cutlass13device_kernelINS_4conv6kernel13ConvUniversalINS1_16ConvProblemShapeILNS1_8OperatorE0ELi2EEENS1_10collective14CollectiveConvINS1_46MainloopSm90TmaGmmaWarpSpecializedImplicitGemmILS5_0ELi4ELi2EN4cute5tupleIJNSA_1CILi1EEESD_SD_EEENS1_36KernelImplicitTmaWarpSpecializedSm90ELi1EEENSB_IJNSC_ILi64EEENSC_ILi128EEENSB_IJSH_EEEEEENS_10tfloat32_tESL_NSA_8TiledMMAINSA_8MMA_AtomIJNSA_4SM904GMMA30MMA_64x128x8_F32TF32TF32_SS_TNILNSP_7ScaleInE1ELSR_1EEEEEENSA_6LayoutISE_NSB_IJNSC_ILi0EEESV_SV_EEEEENSB_IJNSA_10UnderscoreESY_SY_EEEEENS7_6detail26Sm90ImplicitGemmTileTraitsINSA_20SM90_TMA_LOAD_IM2COLENSA_14ComposedLayoutINSA_7SwizzleILi3ELi4ELi3EEENSA_18smem_ptr_flag_bitsILi32EEENSU_INSB_IJNSB_IJNSC_ILi8EEES19_EEENSB_IJNSC_ILi32EEENSC_ILi2EEEEEENSB_IJSD_NSC_ILi4EEEEEEEEENSB_IJNSB_IJS1B_NSC_ILi512EEEEEENSB_IJSD_NSC_ILi256EEEEEENSB_IJSV_NSC_ILi4096EEEEEEEEEEEEEvEENS12_INSA_13SM90_TMA_LOADENS14_IS16_S18_NSU_INSB_IJNSB_IJS19_NSC_ILi16EEEEEES1D_S1F_EEENSB_IJS1I_S1K_NSB_IJSV_NSC_ILi8192EEEEEEEEEEEEEvEEEENS_8epilogue10collective6detail29Sm90TmaWarpSpecializedAdapterINS23_15DefaultEpilogueISL_NSB_IJNSB_IJlllEEESD_SV_EEES28_NS22_6thread17LinearCombinationISL_Li1EffLNS29_9ScaleType4KindE0ELNS_15FloatRoundStyleE2ESL_EENS_4gemm15EpilogueDefaultEEEEEvvEEEEvNT_6ParamsE,@function
        .size           _ZN7cutlass13device_kernelINS_4conv6kernel13ConvUniversalINS1_16ConvProblemShapeILNS1_8OperatorE0ELi2EEENS1_10collective14CollectiveConvINS1_46MainloopSm90TmaGmmaWarpSpecializedImplicitGemmILS5_0ELi4ELi2EN4cute5tupleIJNSA_1CILi1EEESD_SD_EEENS1_36KernelImplicitTmaWarpSpecializedSm90ELi1EEENSB_IJNSC_ILi64EEENSC_ILi128EEENSB_IJSH_EEEEEENS_10tfloat32_tESL_NSA_8TiledMMAINSA_8MMA_AtomIJNSA_4SM904GMMA30MMA_64x128x8_F32TF32TF32_SS_TNILNSP_7ScaleInE1ELSR_1EEEEEENSA_6LayoutISE_NSB_IJNSC_ILi0EEESV_SV_EEEEENSB_IJNSA_10UnderscoreESY_SY_EEEEENS7_6detail26Sm90ImplicitGemmTileTraitsINSA_20SM90_TMA_LOAD_IM2COLENSA_14ComposedLayoutINSA_7SwizzleILi3ELi4ELi3EEENSA_18smem_ptr_flag_bitsILi32EEENSU_INSB_IJNSB_IJNSC_ILi8EEES19_EEENSB_IJNSC_ILi32EEENSC_ILi2EEEEEENSB_IJSD_NSC_ILi4EEEEEEEEENSB_IJNSB_IJS1B_NSC_ILi512EEEEEENSB_IJSD_NSC_ILi256EEEEEENSB_IJSV_NSC_ILi4096EEEEEEEEEEEEEvEENS12_INSA_13SM90_TMA_LOADENS14_IS16_S18_NSU_INSB_IJNSB_IJS19_NSC_ILi16EEEEEES1D_S1F_EEENSB_IJS1I_S1K_NSB_IJSV_NSC_ILi8192EEEEEEEEEEEEEvEEEENS_8epilogue10collective6detail29Sm90TmaWarpSpecializedAdapterINS23_15DefaultEpilogueISL_NSB_IJNSB_IJlllEEESD_SV_EEES28_NS22_6thread17LinearCombinationISL_Li1EffLNS29_9ScaleType4KindE0ELNS_15FloatRoundStyleE2ESL_EENS_4gemm15EpilogueDefaultEEEEEvvEEEEvNT_6ParamsE,(.L_x_157 - _ZN7cutlass13device_kernelINS_4conv6kernel13ConvUniversalINS1_16ConvProblemShapeILNS1_8OperatorE0ELi2EEENS1_10collective14CollectiveConvINS1_46MainloopSm90TmaGmmaWarpSpecializedImplicitGemmILS5_0ELi4ELi2EN4cute5tupleIJNSA_1CILi1EEESD_SD_EEENS1_36KernelImplicitTmaWarpSpecializedSm90ELi1EEENSB_IJNSC_ILi64EEENSC_ILi128EEENSB_IJSH_EEEEEENS_10tfloat32_tESL_NSA_8TiledMMAINSA_8MMA_AtomIJNSA_4SM904GMMA30MMA_64x128x8_F32TF32TF32_SS_TNILNSP_7ScaleInE1ELSR_1EEEEEENSA_6LayoutISE_NSB_IJNSC_ILi0EEESV_SV_EEEEENSB_IJNSA_10UnderscoreESY_SY_EEEEENS7_6detail26Sm90ImplicitGemmTileTraitsINSA_20SM90_TMA_LOAD_IM2COLENSA_14ComposedLayoutINSA_7SwizzleILi3ELi4ELi3EEENSA_18smem_ptr_flag_bitsILi32EEENSU_INSB_IJNSB_IJNSC_ILi8EEES19_EEENSB_IJNSC_ILi32EEENSC_ILi2EEEEEENSB_IJSD_NSC_ILi4EEEEEEEEENSB_IJNSB_IJS1B_NSC_ILi512EEEEEENSB_IJSD_NSC_ILi256EEEEEENSB_IJSV_NSC_ILi4096EEEEEEEEEEEEEvEENS12_INSA_13SM90_TMA_LOADENS14_IS16_S18_NSU_INSB_IJNSB_IJS19_NSC_ILi16EEEEEES1D_S1F_EEENSB_IJS1I_S1K_NSB_IJSV_NSC_ILi8192EEEEEEEEEEEEEvEEEENS_8epilogue10collective6detail29Sm90TmaWarpSpecializedAdapterINS23_15DefaultEpilogueISL_NSB_IJNSB_IJlllEEESD_SV_EEES28_NS22_6thread17LinearCombinationISL_Li1EffLNS29_9ScaleType4KindE0ELNS_15FloatRoundStyleE2ESL_EENS_4gemm15EpilogueDefaultEEEEEvvEEEEvNT_6ParamsE)
        .other          _ZN7cutlass13device_kernelINS_4conv6kernel13ConvUniversalINS1_16ConvProblemShapeILNS1_8OperatorE0ELi2EEENS1_10collective14CollectiveConvINS1_46MainloopSm90TmaGmmaWarpSpecializedImplicitGemmILS5_0ELi4ELi2EN4cute5tupleIJNSA_1CILi1EEESD_SD_EEENS1_36KernelImplicitTmaWarpSpecializedSm90ELi1EEENSB_IJNSC_ILi64EEENSC_ILi128EEENSB_IJSH_EEEEEENS_10tfloat32_tESL_NSA_8TiledMMAINSA_8MMA_AtomIJNSA_4SM904GMMA30MMA_64x128x8_F32TF32TF32_SS_TNILNSP_7ScaleInE1ELSR_1EEEEEENSA_6LayoutISE_NSB_IJNSC_ILi0EEESV_SV_EEEEENSB_IJNSA_10UnderscoreESY_SY_EEEEENS7_6detail26Sm90ImplicitGemmTileTraitsINSA_20SM90_TMA_LOAD_IM2COLENSA_14ComposedLayoutINSA_7SwizzleILi3ELi4ELi3EEENSA_18smem_ptr_flag_bitsILi32EEENSU_INSB_IJNSB_IJNSC_ILi8EEES19_EEENSB_IJNSC_ILi32EEENSC_ILi2EEEEEENSB_IJSD_NSC_ILi4EEEEEEEEENSB_IJNSB_IJS1B_NSC_ILi512EEEEEENSB_IJSD_NSC_ILi256EEEEEENSB_IJSV_NSC_ILi4096EEEEEEEEEEEEEvEENS12_INSA_13SM90_TMA_LOADENS14_IS16_S18_NSU_INSB_IJNSB_IJS19_NSC_ILi16EEEEEES1D_S1F_EEENSB_IJS1I_S1K_NSB_IJSV_NSC_ILi8192EEEEEEEEEEEEEvEEEENS_8epilogue10collective6detail29Sm90TmaWarpSpecializedAdapterINS23_15DefaultEpilogueISL_NSB_IJNSB_IJlllEEESD_SV_EEES28_NS22_6thread17LinearCombinationISL_Li1EffLNS29_9ScaleType4KindE0ELNS_15FloatRoundStyleE2ESL_EENS_4gemm15EpilogueDefaultEEEEEvvEEEEvNT_6ParamsE,@"STO_CUDA_ENTRY STV_DEFAULT"
_ZN7cutlass13device_kernelINS_4conv6kernel13ConvUniversalINS1_16ConvProblemShapeILNS1_8OperatorE0ELi2EEENS1_10collective14CollectiveConvINS1_46MainloopSm90TmaGmmaWarpSpecializedImplicitGemmILS5_0ELi4ELi2EN4cute5tupleIJNSA_1CILi1EEESD_SD_EEENS1_36KernelImplicitTmaWarpSpecializedSm90ELi1EEENSB_IJNSC_ILi64EEENSC_ILi128EEENSB_IJSH_EEEEEENS_10tfloat32_tESL_NSA_8TiledMMAINSA_8MMA_AtomIJNSA_4SM904GMMA30MMA_64x128x8_F32TF32TF32_SS_TNILNSP_7ScaleInE1ELSR_1EEEEEENSA_6LayoutISE_NSB_IJNSC_ILi0EEESV_SV_EEEEENSB_IJNSA_10UnderscoreESY_SY_EEEEENS7_6detail26Sm90ImplicitGemmTileTraitsINSA_20SM90_TMA_LOAD_IM2COLENSA_14ComposedLayoutINSA_7SwizzleILi3ELi4ELi3EEENSA_18smem_ptr_flag_bitsILi32EEENSU_INSB_IJNSB_IJNSC_ILi8EEES19_EEENSB_IJNSC_ILi32EEENSC_ILi2EEEEEENSB_IJSD_NSC_ILi4EEEEEEEEENSB_IJNSB_IJS1B_NSC_ILi512EEEEEENSB_IJSD_NSC_ILi256EEEEEENSB_IJSV_NSC_ILi4096EEEEEEEEEEEEEvEENS12_INSA_13SM90_TMA_LOADENS14_IS16_S18_NSU_INSB_IJNSB_IJS19_NSC_ILi16EEEEEES1D_S1F_EEENSB_IJS1I_S1K_NSB_IJSV_NSC_ILi8192EEEEEEEEEEEEEvEEEENS_8epilogue10collective6detail29Sm90TmaWarpSpecializedAdapterINS23_15DefaultEpilogueISL_NSB_IJNSB_IJlllEEESD_SV_EEES28_NS22_6thread17LinearCombinationISL_Li1EffLNS29_9ScaleType4KindE0ELNS_15FloatRoundStyleE2ESL_EENS_4gemm15EpilogueDefaultEEEEEvvEEEEvNT_6ParamsE:
[----:B------:R-:W-:Y:S01]  /*0000*/  LDC R1, c[0x0][0x28] ;  /* 0x00000a00ff017b82 */ /* 0x000fe20000000800 */
[----:B------:R-:W0:Y:S01]  /*0010*/  S2R R8, SR_TID.X ;  /* 0x0000000000087919 */ /* 0x000e220000002100 */
[----:B------:R-:W-:Y:S01]  /*0020*/  ELECT P0, URZ, PT ;  /* 0x00000000003f782f */ /* 0x000fe20003800000 */
[----:B------:R-:W-:Y:S01]  /*0030*/  BSSY B0, `(.L_x_0) ;  /* 0x000000f000007945 */ /* 0x000fe20003800000 */
[--C-:B0-----:R-:W-:Y:S02]  /*0040*/  SHF.R.U32.HI R0, RZ, 0x5, R8.reuse ;  /* 0x00000005ff007819 */ /* 0x101fe40000011608 */
[----:B------:R-:W-:-:S03]  /*0050*/  SHF.R.U32.HI R3, RZ, 0x7, R8 ;  /* 0x00000007ff037819 */ /* 0x000fc60000011608 */
[----:B------:R-:W0:Y:S04]  /*0060*/  SHFL.IDX PT, R2, R0, RZ, 0x1f ;  /* 0x00001fff00027589 */ /* 0x000e2800000e0000 */
[----:B------:R1:W2:Y:S01]  /*0070*/  SHFL.IDX PT, R7, R3, RZ, 0x1f ;  /* 0x00001fff03077589 */ /* 0x0002a200000e0000 */
[----:B0-----:R-:W-:-:S13]  /*0080*/  ISETP.NE.OR P0, PT, R2, RZ, !P0 ;  /* 0x000000ff0200720c */ /* 0x001fda0004705670 */
[----:B-12---:R-:W-:Y:S05]  /*0090*/  @P0 BRA `(.L_x_1) ;  /* 0x0000000000200947 */ /* 0x006fea0003800000 */
[----:B------:R-:W-:Y:S02]  /*00a0*/  ULDC.64 UR4, c[0x0][0x198] ;  /* 0x0000660000047ab9 */ /* 0x000fe40000000a00 */
[----:B------:R-:W-:Y:S02]  /*00b0*/  UIADD3 UR6, UP0, UR4, 0xf0, URZ ;  /* 0x000000f004067890 */ /* 0x000fe4000ff1e03f */
[----:B------:R-:W-:Y:S02]  /*00c0*/  UIADD3 UR4, UP1, UR4, 0x1f0, URZ ;  /* 0x000001f004047890 */ /* 0x000fe4000ff3e03f */
[----:B------:R-:W-:Y:S02]  /*00d0*/  UIADD3.X UR7, URZ, UR5, URZ, UP0, !UPT ;  /* 0x000000053f077290 */ /* 0x000fe400087fe43f */
[----:B------:R-:W-:-:S07]  /*00e0*/  UIADD3.X UR5, URZ, UR5, URZ, UP1, !UPT ;  /* 0x000000053f057290 */ /* 0x000fce0008ffe43f */
[----:B------:R0:W-:Y:S02]  /*00f0*/  UTMACCTL.PF [UR6] ;  /* 0x00000000060079b9 */ /* 0x0001e40008040000 */
[----:B------:R0:W-:Y:S02]  /*0100*/  UTMACCTL.PF [UR4] ;  /* 0x00000000040079b9 */ /* 0x0001e40008040000 */
[----:B0-----:R-:W-:Y:S01]  /*0110*/  NOP ;  /* 0x0000000000007918 */ /* 0x001fe20000000000 */
.L_x_1:
[----:B------:R-:W-:Y:S05]  /*0120*/  BSYNC B0 ;  /* 0x0000000000007941 */ /* 0x000fea0003800000 */
.L_x_0:
[----:B------:R-:W0:Y:S01]  /*0130*/  SHFL.IDX PT, R0, R0, RZ, 0x1f ;  /* 0x00001fff00007589 */ /* 0x000e2200000e0000 */
[----:B------:R-:W-:-:S04]  /*0140*/  SHF.R.S32.HI R3, RZ, 0x1f, R2 ;  /* 0x0000001fff037819 */ /* 0x000fc80000011402 */
[----:B------:R-:W-:Y:S02]  /*0150*/  LEA.HI R3, R3, R2, RZ, 0x2 ;  /* 0x0000000203037211 */ /* 0x000fe400078f10ff */
[----:B0-----:R-:W-:-:S13]  /*0160*/  ISETP.NE.AND P0, PT, R0, RZ, PT ;  /* 0x000000ff0000720c */ /* 0x001fda0003f05270 */
[----:B------:R-:W-:Y:S05]  /*0170*/  @P0 BRA `(.L_x_2) ;  /* 0x0000000000580947 */ /* 0x000fea0003800000 */
[----:B------:R-:W0:Y:S01]  /*0180*/  S2UR UR8, SR_CgaCtaId ;  /* 0x00000000000879c3 */ /* 0x000e220000008800 */
[----:B------:R-:W-:Y:S01]  /*0190*/  UMOV UR4, 0x400 ;  /* 0x0000040000047882 */ /* 0x000fe20000000000 */
[----:B------:R-:W-:Y:S01]  /*01a0*/  UMOV UR5, 0x1 ;  /* 0x0000000100057882 */ /* 0x000fe20000000000 */
[----:B------:R-:W-:Y:S01]  /*01b0*/  UMOV UR6, 0x80 ;  /* 0x0000008000067882 */ /* 0x000fe20000000000 */
[----:B------:R-:W-:Y:S01]  /*01c0*/  ELECT P0, URZ, PT ;  /* 0x00000000003f782f */ /* 0x000fe20003800000 */
[----:B------:R-:W-:-:S04]  /*01d0*/  UIADD3 UR6, -UR6, 0x100000, URZ ;  /* 0x0010000006067890 */ /* 0x000fc8000fffe13f */
[----:B------:R-:W-:Y:S02]  /*01e0*/  USHF.L.U32 UR7, UR6, 0xb, URZ ;  /* 0x0000000b06077899 */ /* 0x000fe4000800063f */
[----:B------:R-:W-:Y:S02]  /*01f0*/  USHF.L.U32 UR6, UR6, 0x1, URZ ;  /* 0x0000000106067899 */ /* 0x000fe4000800063f */
[----:B0-----:R-:W-:Y:S02]  /*0200*/  ULEA UR8, UR8, UR4, 0x18 ;  /* 0x0000000408087291 */ /* 0x001fe4000f8ec03f */
[----:B------:R-:W-:-:S04]  /*0210*/  UIADD3 UR4, -UR5, 0x100000, URZ ;  /* 0x0010000005047890 */ /* 0x000fc8000fffe13f */
[----:B------:R-:W-:Y:S02]  /*0220*/  USHF.L.U32 UR5, UR4, 0xb, URZ ;  /* 0x0000000b04057899 */ /* 0x000fe4000800063f */
[----:B------:R-:W-:Y:S01]  /*0230*/  USHF.L.U32 UR4, UR4, 0x1, URZ ;  /* 0x0000000104047899 */ /* 0x000fe2000800063f */
[----:B------:R-:W0:Y:S11]  /*0240*/  FENCE.VIEW.ASYNC.S ;  /* 0x00000000000073c6 */ /* 0x000e360000000000 */
[----:B0-----:R0:W1:Y:S01]  /*0250*/  SYNCS.EXCH.64 URZ, [UR8+0x30000], UR4 ;  /* 0x03000004083f75b2 */ /* 0x0010620008000100 */
[----:B------:R0:W2:Y:S01]  /*0260*/  SYNCS.EXCH.64 URZ, [UR8+0x30020], UR6 ;  /* 0x03002006083f75b2 */ /* 0x0000a20008000100 */
[----:B------:R0:W3:Y:S01]  /*0270*/  SYNCS.EXCH.64 URZ, [UR8+0x30008], UR4 ;  /* 0x03000804083f75b2 */ /* 0x0000e20008000100 */
[----:B------:R0:W4:Y:S01]  /*0280*/  SYNCS.EXCH.64 URZ, [UR8+0x30028], UR6 ;  /* 0x03002806083f75b2 */ /* 0x0001220008000100 */
[----:B------:R0:W0:Y:S01]  /*0290*/  SYNCS.EXCH.64 URZ, [UR8+0x30010], UR4 ;  /* 0x03001004083f75b2 */ /* 0x0000220008000100 */
[----:B------:R0:W0:Y:S01]  /*02a0*/  SYNCS.EXCH.64 URZ, [UR8+0x30030], UR6 ;  /* 0x03003006083f75b2 */ /* 0x0000220008000100 */
[----:B------:R0:W0:Y:S01]  /*02b0*/  SYNCS.EXCH.64 URZ, [UR8+0x30018], UR4 ;  /* 0x03001804083f75b2 */ /* 0x0000220008000100 */
[----:B------:R0:W0:Y:S01]  /*02c0*/  SYNCS.EXCH.64 URZ, [UR8+0x30038], UR6 ;  /* 0x03003806083f75b2 */ /* 0x0000220008000100 */
[----:B------:R-:W-:Y:S01]  /*02d0*/  NOP ;  /* 0x0000000000007918 */ /* 0x000fe20000000000 */
.L_x_2:
[----:B0-----:R-:W-:Y:S01]  /*02e0*/  ULDC.64 UR4, c[0x0][0x598] ;  /* 0x0001660000047ab9 */ /* 0x001fe20000000a00 */
[----:B------:R-:W-:Y:S01]  /*02f0*/  LOP3.LUT R3, R3, 0xfffffffc, RZ, 0xc0, !PT ;  /* 0xfffffffc03037812 */ /* 0x000fe200078ec0ff */
[----:B------:R-:W-:Y:S01]  /*0300*/  NOP ;  /* 0x0000000000007918 */ /* 0x000fe20000000000 */
[----:B------:R-:W-:Y:S01]  /*0310*/  ISETP.NE.U32.AND P0, PT, RZ, UR4, PT ;  /* 0x00000004ff007c0c */ /* 0x000fe2000bf05070 */
[----:B------:R-:W-:Y:S01]  /*0320*/  NOP ;  /* 0x0000000000007918 */ /* 0x000fe20000000000 */
[----:B-1234-:R-:W-:Y:S01]  /*0330*/  BAR.SYNC.DEFER_BLOCKING 0x0 ;  /* 0x0000000000007b1d */ /* 0x01efe20000010000 */
[----:B------:R-:W-:Y:S01]  /*0340*/  IMAD.IADD R6, R2, 0x1, -R3 ;  /* 0x0000000102067824 */ /* 0x000fe200078e0a03 */
[----:B------:R-:W-:Y:S02]  /*0350*/  ISETP.NE.AND.EX P0, PT, RZ, UR5, PT, P0 ;  /* 0x00000005ff007c0c */ /* 0x000fe4000bf05300 */
[C---:B------:R-:W-:Y:S02]  /*0360*/  ISETP.NE.AND P2, PT, R7.reuse, 0x1, PT ;  /* 0x000000010700780c */ /* 0x040fe40003f45270 */
[----:B------:R-:W-:Y:S01]  /*0370*/  LOP3.LUT P1, RZ, R7, R6, RZ, 0xfc, !PT ;  /* 0x0000000607ff7212 */ /* 0x000fe2000782fcff */
[----:B------:R-:W-:-:S03]  /*0380*/  ULDC.64 UR10, c[0x0][0x208] ;  /* 0x00008200000a7ab9 */ /* 0x000fc60000000a00 */
[----:B------:R-:W-:-:S04]  /*0390*/  SEL R2, RZ, 0x1, P1 ;  /* 0x00000001ff027807 */ /* 0x000fc80000800000 */
[----:B------:R-:W-:Y:S01]  /*03a0*/  SEL R2, R2, 0x2, P2 ;  /* 0x0000000202027807 */ /* 0x000fe20001000000 */
[----:B------:R-:W-:Y:S06]  /*03b0*/  @!P0 BRA `(.L_x_3) ;  /* 0x00000000001c8947 */ /* 0x000fec0003800000 */
[----:B------:R-:W0:Y:S02]  /*03c0*/  LDC.64 R4, c[0x0][0x598] ;  /* 0x00016600ff047b82 */ /* 0x000e240000000a00 */
[----:B0-----:R-:W2:Y:S02]  /*03d0*/  LDG.E.64 R4, desc[UR10][R4.64] ;  /* 0x0000000a04047981 */ /* 0x001ea4000c1e1b00 */
[----:B--2---:R-:W-:-:S04]  /*03e0*/  ISETP.NE.U32.AND P0, PT, R4, RZ, PT ;  /* 0x000000ff0400720c */ /* 0x004fc80003f05070 */
[----:B------:R-:W-:-:S13]  /*03f0*/  ISETP.NE.AND.EX P0, PT, R5, RZ, PT, P0 ;  /* 0x000000ff0500720c */ /* 0x000fda0003f05300 */
[----:B------:R-:W-:Y:S05]  /*0400*/  @!P0 BRA `(.L_x_3) ;  /* 0x0000000000088947 */ /* 0x000fea0003800000 */
[----:B------:R2:W5:Y:S01]  /*0410*/  LD.E R0, desc[UR10][R4.64] ;  /* 0x0000000a04007980 */ /* 0x000562000c101900 */
[----:B------:R-:W-:Y:S05]  /*0420*/  BRA `(.L_x_4) ;  /* 0x0000000000207947 */ /* 0x000fea0003800000 */
.L_x_3:
[----:B------:R-:W-:Y:S02]  /*0430*/  ULDC.64 UR4, c[0x0][0x588] ;  /* 0x0001620000047ab9 */ /* 0x000fe40000000a00 */
[----:B------:R-:W-:-:S04]  /*0440*/  ISETP.NE.U32.AND P0, PT, RZ, UR4, PT ;  /* 0x00000004ff007c0c */ /* 0x000fc8000bf05070 */
[----:B------:R-:W-:-:S13]  /*0450*/  ISETP.NE.AND.EX P0, PT, RZ, UR5, PT, P0 ;  /* 0x00000005ff007c0c */ /* 0x000fda000bf05300 */
[----:B------:R-:W-:Y:S05]  /*0460*/  @!P0 BRA `(.L_x_5) ;  /* 0x00000000000c8947 */ /* 0x000fea0003800000 */
[----:B------:R-:W0:Y:S02]  /*0470*/  LDC.64 R4, c[0x0][0x588] ;  /* 0x00016200ff047b82 */ /* 0x000e240000000a00 */
[----:B0-----:R1:W5:Y:S01]  /*0480*/  LDG.E R0, desc[UR10][R4.64] ;  /* 0x0000000a04007981 */ /* 0x001362000c1e1900 */
[----:B------:R-:W-:Y:S05]  /*0490*/  BRA `(.L_x_4) ;  /* 0x0000000000047947 */ /* 0x000fea0003800000 */
.L_x_5:
[----:B------:R-:W0:Y:S02]  /*04a0*/  LDC R0, c[0x0][0x580] ;  /* 0x00016000ff007b82 */ /* 0x000e240000000800 */
.L_x_4:
[----:B------:R-:W-:Y:S02]  /*04b0*/  ULDC.64 UR4, c[0x0][0x5a0] ;  /* 0x0001680000047ab9 */ /* 0x000fe40000000a00 */
[----:B------:R-:W-:-:S04]  /*04c0*/  ISETP.NE.U32.AND P0, PT, RZ, UR4, PT ;  /* 0x00000004ff007c0c */ /* 0x000fc8000bf05070 */
[----:B------:R-:W-:-:S13]  /*04d0*/  ISETP.NE.AND.EX P0, PT, RZ, UR5, PT, P0 ;  /* 0x00000005ff007c0c */ /* 0x000fda000bf05300 */
[----:B------:R-:W-:Y:S05]  /*04e0*/  @!P0 BRA `(.L_x_6) ;  /* 0x00000000001c8947 */ /* 0x000fea0003800000 */
[----:B-12---:R-:W1:Y:S02]  /*04f0*/  LDC.64 R4, c[0x0][0x5a0] ;  /* 0x00016800ff047b82 */ /* 0x006e640000000a00 */
[----:B-1----:R-:W2:Y:S02]  /*0500*/  LDG.E.64 R4, desc[UR10][R4.64] ;  /* 0x0000000a04047981 */ /* 0x002ea4000c1e1b00 */
[----:B--2---:R-:W-:-:S04]  /*0510*/  ISETP.NE.U32.AND P0, PT, R4, RZ, PT ;  /* 0x000000ff0400720c */ /* 0x004fc80003f05070 */
[----:B------:R-:W-:-:S13]  /*0520*/  ISETP.NE.AND.EX P0, PT, R5, RZ, PT, P0 ;  /* 0x000000ff0500720c */ /* 0x000fda0003f05300 */
[----:B------:R-:W-:Y:S05]  /*0530*/  @!P0 BRA `(.L_x_6) ;  /* 0x0000000000088947 */ /* 0x000fea0003800000 */
[----:B------:R1:W5:Y:S01]  /*0540*/  LD.E R3, desc[UR10][R4.64] ;  /* 0x0000000a04037980 */ /* 0x000362000c101900 */
[----:B------:R-:W-:Y:S05]  /*0550*/  BRA `(.L_x_7) ;  /* 0x0000000000207947 */ /* 0x000fea0003800000 */
.L_x_6:
[----:B------:R-:W-:Y:S02]  /*0560*/  ULDC.64 UR4, c[0x0][0x590] ;  /* 0x0001640000047ab9 */ /* 0x000fe40000000a00 */
[----:B------:R-:W-:-:S04]  /*0570*/  ISETP.NE.U32.AND P0, PT, RZ, UR4, PT ;  /* 0x00000004ff007c0c */ /* 0x000fc8000bf05070 */
[----:B------:R-:W-:-:S13]  /*0580*/  ISETP.NE.AND.EX P0, PT, RZ, UR5, PT, P0 ;  /* 0x00000005ff007c0c */ /* 0x000fda000bf05300 */
[----:B------:R-:W-:Y:S05]  /*0590*/  @!P0 BRA `(.L_x_8) ;  /* 0x00000000000c8947 */ /* 0x000fea0003800000 */
[----:B-12---:R-:W1:Y:S02]  /*05a0*/  LDC.64 R4, c[0x0][0x590] ;  /* 0x00016400ff047b82 */ /* 0x006e640000000a00 */
[----:B-1----:R4:W5:Y:S01]  /*05b0*/  LDG.E R3, desc[UR10][R4.64] ;  /* 0x0000000a04037981 */ /* 0x002962000c1e1900 */
[----:B------:R-:W-:Y:S05]  /*05c0*/  BRA `(.L_x_7) ;  /* 0x0000000000047947 */ /* 0x000fea0003800000 */
.L_x_8:
[----:B------:R-:W3:Y:S02]  /*05d0*/  LDC R3, c[0x0][0x584] ;  /* 0x00016100ff037b82 */ /* 0x000ee40000000800 */
.L_x_7:
[----:B-12-4-:R-:W1:Y:S01]  /*05e0*/  LDC R4, c[0x0][0x3c4] ;  /* 0x0000f100ff047b82 */ /* 0x016e620000000800 */
[----:B------:R-:W2:Y:S01]  /*05f0*/  S2R R9, SR_CTAID.X ;  /* 0x0000000000097919 */ /* 0x000ea20000002500 */
[----:B------:R-:W-:Y:S01]  /*0600*/  ISETP.NE.AND P0, PT, R7, RZ, PT ;  /* 0x000000ff0700720c */ /* 0x000fe20003f05270 */
[----:B------:R-:W4:Y:S05]  /*0610*/  S2R R10, SR_CTAID.Y ;  /* 0x00000000000a7919 */ /* 0x000f2a0000002600 */
[----:B------:R-:W0:Y:S01]  /*0620*/  LDC.64 R12, c[0x0][0x3c8] ;  /* 0x0000f200ff0c7b82 */ /* 0x000e220000000a00 */
[----:B-1----:R-:W-:-:S05]  /*0630*/  VIADD R4, R4, 0x3f ;  /* 0x0000003f04047836 */ /* 0x002fca0000000000 */
[----:B------:R-:W-:-:S04]  /*0640*/  SHF.R.S32.HI R5, RZ, 0x1f, R4 ;  /* 0x0000001fff057819 */ /* 0x000fc80000011404 */
[----:B------:R-:W-:-:S04]  /*0650*/  LEA.HI R5, R5, R4, RZ, 0x6 ;  /* 0x0000000405057211 */ /* 0x000fc800078f30ff */
[----:B------:R-:W-:-:S05]  /*0660*/  SHF.R.S32.HI R5, RZ, 0x6, R5 ;  /* 0x00000006ff057819 */ /* 0x000fca0000011405 */
[----:B0-----:R-:W-:-:S04]  /*0670*/  IMAD R4, R5, R12, RZ ;  /* 0x0000000c05047224 */ /* 0x001fc800078e02ff */
[----:B------:R-:W-:Y:S01]  /*0680*/  IMAD R4, R4, R13, RZ ;  /* 0x0000000d04047224 */ /* 0x000fe200078e02ff */
[----:B--2-4-:R-:W-:Y:S06]  /*0690*/  @!P0 BRA `(.L_x_9) ;  /* 0x0000004c00ac8947 */ /* 0x014fec0003800000 */
[----:B------:R-:W-:-:S13]  /*06a0*/  ISETP.NE.AND P0, PT, R7, 0x1, PT ;  /* 0x000000010700780c */ /* 0x000fda0003f05270 */
[----:B------:R-:W-:Y:S05]  /*06b0*/  @P0 EXIT ;  /* 0x000000000000094d */ /* 0x000fea0003800000 */
[----:B------:R-:W-:Y:S01]  /*06c0*/  ISETP.GE.AND P0, PT, R4, 0x1, PT ;  /* 0x000000010400780c */ /* 0x000fe20003f06270 */
[----:B------:R-:W-:Y:S01]  /*06d0*/  UMOV UR5, URZ ;  /* 0x0000003f00057c82 */ /* 0x000fe20008000000 */
[----:B------:R-:W-:Y:S02]  /*06e0*/  CS2R R86, SRZ ;  /* 0x0000000000567805 */ /* 0x000fe4000001ff00 */
[----:B------:R-:W-:Y:S02]  /*06f0*/  CS2R R24, SRZ ;  /* 0x0000000000187805 */ /* 0x000fe4000001ff00 */
[----:B------:R-:W-:Y:S02]  /*0700*/  CS2R R26, SRZ ;  /* 0x00000000001a7805 */ /* 0x000fe4000001ff00 */
[----:B------:R-:W-:Y:S02]  /*0710*/  CS2R R28, SRZ ;  /* 0x00000000001c7805 */ /* 0x000fe4000001ff00 */
[----:B------:R-:W-:-:S02]  /*0720*/  CS2R R30, SRZ ;  /* 0x00000000001e7805 */ /* 0x000fc4000001ff00 */
[----:B------:R-:W-:Y:S02]  /*0730*/  CS2R R32, SRZ ;  /* 0x0000000000207805 */ /* 0x000fe4000001ff00 */
        /* <DEDUP_REMOVED lines=25> */
[----:B------:R-:W-:Y:S01]  /*08d0*/  CS2R R84, SRZ ;  /* 0x0000000000547805 */ /* 0x000fe2000001ff00 */
[----:B------:R-:W-:Y:S06]  /*08e0*/  @!P0 BRA `(.L_x_10) ;  /* 0x0000000000f88947 */ /* 0x000fec0003800000 */
[----:B------:R-:W-:-:S04]  /*08f0*/  LOP3.LUT R5, R2, 0x1, RZ, 0xfc, !PT ;  /* 0x0000000102057812 */ /* 0x000fc800078efcff */
[----:B------:R-:W-:-:S13]  /*0900*/  ISETP.NE.AND P0, PT, R5, 0x3, PT ;  /* 0x000000030500780c */ /* 0x000fda0003f05270 */
[----:B------:R-:W-:Y:S05]  /*0910*/  @!P0 BRA `(.L_x_11) ;  /* 0x0000000000048947 */ /* 0x000fea0003800000 */
[----:B------:R-:W-:Y:S01]  /*0920*/  BPT.TRAP 0x1 ;  /* 0x000000040000795c */ /* 0x000fe20000300000 */
.L_x_11:
[----:B------:R-:W0:Y:S01]  /*0930*/  S2UR UR5, SR_CgaCtaId ;  /* 0x00000000000579c3 */ /* 0x000e220000008800 */
[----:B------:R-:W-:Y:S01]  /*0940*/  SHF.L.U32 R5, RZ, 0x1f, RZ ;  /* 0x0000001fff057819 */ /* 0x000fe200000006ff */
[----:B------:R-:W-:Y:S02]  /*0950*/  UMOV UR4, 0x400 ;  /* 0x0000040000047882 */ /* 0x000fe40000000000 */
[----:B0-----:R-:W-:-:S12]  /*0960*/  ULEA UR4, UR5, UR4, 0x18 ;  /* 0x0000000405047291 */ /* 0x001fd8000f8ec03f */
.L_x_12:
[----:B0-----:R-:W-:-:S04]  /*0970*/  IMAD.U32 R6, RZ, RZ, UR4 ;  /* 0x00000004ff067e24 */ /* 0x001fc8000f8e00ff */
[----:B------:R0:W1:Y:S03]  /*0980*/  SYNCS.PHASECHK.TRANS64.TRYWAIT P0, [R6+URZ+0x30000], R5 ;  /* 0x03000005060075a7 */ /* 0x000066000800017f */
[----:B-1----:R-:W-:Y:S05]  /*0990*/  @!P0 NANOSLEEP.SYNCS 0x989680 ;  /* 0x009896800000895d */ /* 0x002fea0003900000 */
[----:B------:R-:W1:Y:S02]  /*09a0*/  @!P0 SYNCS.PHASECHK.TRANS64 P0, [R6+URZ+0x30000], R5 ;  /* 0x03000005060085a7 */ /* 0x000e64000800007f */
[----:B-1----:R-:W-:Y:S05]  /*09b0*/  @!P0 BRA `(.L_x_12) ;  /* 0xfffffffc00ec8947 */ /* 0x002fea000383ffff */
[----:B------:R-:W-:Y:S01]  /*09c0*/  UIADD3 UR5, UR4, 0x10000, URZ ;  /* 0x0001000004057890 */ /* 0x000fe2000fffe03f */
[----:B------:R-:W-:Y:S01]  /*09d0*/  WARPGROUP.ARRIVE ;  /* 0x00000000000079c5 */ /* 0x000fe20000000000 */
[----:B------:R-:W-:Y:S02]  /*09e0*/  USHF.R.U32.HI UR4, URZ, 0x4, UR4 ;  /* 0x000000043f047899 */ /* 0x000fe40008011604 */
[----:B------:R-:W-:Y:S02]  /*09f0*/  USHF.R.U32.HI UR5, URZ, 0x4, UR5 ;  /* 0x000000043f057899 */ /* 0x000fe40008011605 */
[----:B------:R-:W-:Y:S02]  /*0a00*/  ULOP3.LUT UR4, UR4, 0x3fff, URZ, 0xc0, !UPT ;  /* 0x00003fff04047892 */ /* 0x000fe4000f8ec03f */
[----:B------:R-:W-:Y:S02]  /*0a10*/  ULOP3.LUT UR5, UR5, 0x3fff, URZ, 0xc0, !UPT ;  /* 0x00003fff05057892 */ /* 0x000fe4000f8ec03f */
[----:B------:R-:W-:-:S02]  /*0a20*/  ULOP3.LUT UR9, UR4, 0x10000, URZ, 0xfc, !UPT ;  /* 0x0001000004097892 */ /* 0x000fc4000f8efc3f */
[----:B------:R-:W-:Y:S01]  /*0a30*/  ULOP3.LUT UR8, UR5, 0x10000, URZ, 0xfc, !UPT ;  /* 0x0001000005087892 */ /* 0x000fe2000f8efc3f */
[----:B------:R-:W-:Y:S02]  /*0a40*/  UMOV UR7, 0x40000080 ;  /* 0x4000008000077882 */ /* 0x000fe40000000000 */
[----:B------:R-:W-:Y:S02]  /*0a50*/  UMOV UR5, 0x40000080 ;  /* 0x4000008000057882 */ /* 0x000fe40000000000 */
[----:B------:R-:W-:Y:S02]  /*0a60*/  UMOV UR4, UR9 ;  /* 0x0000000900047c82 */ /* 0x000fe40008000000 */
[----:B------:R-:W-:Y:S02]  /*0a70*/  UMOV UR6, UR8 ;  /* 0x0000000800067c82 */ /* 0x000fe40008000000 */
[----:B------:R-:W-:Y:S01]  /*0a80*/  HGMMA.64x128x8.F32.TF32 R24, gdesc[UR4], RZ, !UPT ;  /* 0x05e00000041879f0 */ /* 0x000fe2000c7028ff */
[----:B------:R-:W-:-:S02]  /*0a90*/  UIADD3 UR4, UR9, 0x2, URZ ;  /* 0x0000000209047890 */ /* 0x000fc4000fffe03f */
[----:B------:R-:W-:Y:S01]  /*0aa0*/  UIADD3 UR6, UR8, 0x2, URZ ;  /* 0x0000000208067890 */ /* 0x000fe2000fffe03f */
[----:B------:R-:W-:Y:S01]  /*0ab0*/  UMOV UR5, 0x40000080 ;  /* 0x4000008000057882 */ /* 0x000fe20000000000 */
[----:B------:R-:W-:-:S07]  /*0ac0*/  UMOV UR7, 0x40000080 ;  /* 0x4000008000077882 */ /* 0x000fce0000000000 */
[----:B------:R-:W-:Y:S01]  /*0ad0*/  HGMMA.64x128x8.F32.TF32 R24, gdesc[UR4], R24 ;  /* 0x05e00000041879f0 */ /* 0x000fe20008702818 */
[----:B------:R-:W-:Y:S02]  /*0ae0*/  UIADD3 UR4, UR9, 0x4, URZ ;  /* 0x0000000409047890 */ /* 0x000fe4000fffe03f */
        /* <DEDUP_REMOVED lines=28> */
[----:B------:R-:W-:Y:S01]  /*0cb0*/  HGMMA.64x128x8.F32.TF32 R24, gdesc[UR4], R24, gsb0 ;  /* 0x05e00000041879f0 */ /* 0x000fe20008002818 */
[----:B------:R-:W-:-:S05]  /*0cc0*/  UMOV UR5, 0x1 ;  /* 0x0000000100057882 */ /* 0x000fca0000000000 */
.L_x_10:
[----:B0-----:R-:W-:-:S05]  /*0cd0*/  VIMNMX R5, R4, 0x1, PT ;  /* 0x0000000104057848 */ /* 0x001fca0003fe0100 */
[----:B------:R-:W-:-:S05]  /*0ce0*/  IMAD.IADD R5, R4, 0x1, -R5 ;  /* 0x0000000104057824 */ /* 0x000fca00078e0a05 */
[----:B------:R-:W-:-:S13]  /*0cf0*/  ISETP.GE.AND P0, PT, R5, 0x1, PT ;  /* 0x000000010500780c */ /* 0x000fda0003f06270 */
[----:B------:R-:W-:Y:S05]  /*0d00*/  @!P0 BRA `(.L_x_13) ;  /* 0x0000000400688947 */ /* 0x000fea0003800000 */
[----:B------:R-:W0:Y:S01]  /*0d10*/  S2UR UR4, SR_CgaCtaId ;  /* 0x00000000000479c3 */ /* 0x000e220000008800 */
[----:B------:R-:W-:Y:S01]  /*0d20*/  UMOV UR6, 0x400 ;  /* 0x0000040000067882 */ /* 0x000fe20000000000 */
[----:B------:R-:W-:Y:S01]  /*0d30*/  LOP3.LUT R10, R2, 0x1, RZ, 0xfc, !PT ;  /* 0x00000001020a7812 */ /* 0x000fe200078efcff */
[----:B------:R-:W-:Y:S01]  /*0d40*/  IMAD.MOV.U32 R9, RZ, RZ, RZ ;  /* 0x000000ffff097224 */ /* 0x000fe200078e00ff */
[----:B------:R-:W-:Y:S01]  /*0d50*/  UISETP.NE.U32.AND UP0, UPT, UR5, URZ, UPT ;  /* 0x0000003f0500728c */ /* 0x000fe2000bf05070 */
[----:B------:R-:W-:Y:S01]  /*0d60*/  IMAD.MOV.U32 R6, RZ, RZ, R5 ;  /* 0x000000ffff067224 */ /* 0x000fe200078e0005 */
[----:B0-----:R-:W-:-:S04]  /*0d70*/  ULEA UR6, UR4, UR6, 0x18 ;  /* 0x0000000604067291 */ /* 0x001fc8000f8ec03f */
[----:B------:R-:W-:Y:S02]  /*0d80*/  UIADD3 UR7, UR6, 0x10000, URZ ;  /* 0x0001000006077890 */ /* 0x000fe4000fffe03f */
[----:B------:R-:W-:Y:S02]  /*0d90*/  USHF.R.U32.HI UR4, URZ, 0x4, UR6 ;  /* 0x000000043f047899 */ /* 0x000fe40008011606 */
[----:B------:R-:W-:Y:S02]  /*0da0*/  USHF.R.U32.HI UR7, URZ, 0x4, UR7 ;  /* 0x000000043f077899 */ /* 0x000fe40008011607 */
[----:B------:R-:W-:Y:S02]  /*0db0*/  ULOP3.LUT UR4, UR4, 0x3fff, URZ, 0xc0, !UPT ;  /* 0x00003fff04047892 */ /* 0x000fe4000f8ec03f */
[----:B------:R-:W-:Y:S02]  /*0dc0*/  ULOP3.LUT UR8, UR7, 0x3fff, URZ, 0xc0, !UPT ;  /* 0x00003fff07087892 */ /* 0x000fe4000f8ec03f */
[----:B------:R-:W-:-:S02]  /*0dd0*/  ULOP3.LUT UR7, UR4, 0x10000, URZ, 0xfc, !UPT ;  /* 0x0001000004077892 */ /* 0x000fc4000f8efc3f */
[----:B------:R-:W-:Y:S01]  /*0de0*/  ULOP3.LUT UR8, UR8, 0x10000, URZ, 0xfc, !UPT ;  /* 0x0001000008087892 */ /* 0x000fe2000f8efc3f */
[----:B------:R-:W-:-:S11]  /*0df0*/  UMOV UR4, URZ ;  /* 0x0000003f00047c82 */ /* 0x000fd60008000000 */
.L_x_18:
[----:B------:R-:W-:-:S13]  /*0e00*/  ISETP.NE.AND P1, PT, R10, 0x3, PT ;  /* 0x000000030a00780c */ /* 0x000fda0003f25270 */
[----:B0-----:R-:W-:Y:S05]  /*0e10*/  @!P1 BRA `(.L_x_14) ;  /* 0x0000000000049947 */ /* 0x001fea0003800000 */
[----:B------:R-:W-:Y:S01]  /*0e20*/  BPT.TRAP 0x1 ;  /* 0x000000040000795c */ /* 0x000fe20000300000 */
.L_x_14:
[----:B------:R-:W-:Y:S01]  /*0e30*/  SHF.L.U32 R7, R9, 0x1f, RZ ;  /* 0x0000001f09077819 */ /* 0x000fe200000006ff */
[----:B------:R-:W-:-:S12]  /*0e40*/  ULEA UR9, UR5, UR6, 0x3 ;  /* 0x0000000605097291 */ /* 0x000fd8000f8e183f */
.L_x_15:
[----:B0-----:R-:W-:-:S04]  /*0e50*/  IMAD.U32 R8, RZ, RZ, UR9 ;  /* 0x00000009ff087e24 */ /* 0x001fc8000f8e00ff */
[----:B------:R0:W1:Y:S03]  /*0e60*/  SYNCS.PHASECHK.TRANS64.TRYWAIT P0, [R8+URZ+0x30000], R7 ;  /* 0x03000007080075a7 */ /* 0x000066000800017f */
[----:B-1----:R-:W-:Y:S05]  /*0e70*/  @!P0 NANOSLEEP.SYNCS 0x989680 ;  /* 0x009896800000895d */ /* 0x002fea0003900000 */
[----:B------:R-:W1:Y:S02]  /*0e80*/  @!P0 SYNCS.PHASECHK.TRANS64 P0, [R8+URZ+0x30000], R7 ;  /* 0x03000007080085a7 */ /* 0x000e64000800007f */
[----:B-1----:R-:W-:Y:S05]  /*0e90*/  @!P0 BRA `(.L_x_15) ;  /* 0xfffffffc00ec8947 */ /* 0x002fea000383ffff */
[----:B------:R-:W-:Y:S01]  /*0ea0*/  ULEA UR9, UR5, UR7, 0xa ;  /* 0x0000000705097291 */ /* 0x000fe2000f8e503f */
[----:B------:R-:W-:Y:S01]  /*0eb0*/  WARPGROUP.ARRIVE ;  /* 0x00000000000079c5 */ /* 0x000fe20000000000 */
[----:B------:R-:W-:Y:S01]  /*0ec0*/  ULEA UR16, UR5, UR8, 0xb ;  /* 0x0000000805107291 */ /* 0x000fe2000f8e583f */
[----:B------:R-:W-:Y:S01]  /*0ed0*/  UMOV UR13, 0x40000080 ;  /* 0x40000080000d7882 */ /* 0x000fe20000000000 */
[----:B------:R-:W-:-:S03]  /*0ee0*/  UMOV UR15, 0x40000080 ;  /* 0x40000080000f7882 */ /* 0x000fc60000000000 */
[----:B------:R-:W-:Y:S02]  /*0ef0*/  UMOV UR12, UR9 ;  /* 0x00000009000c7c82 */ /* 0x000fe40008000000 */
[----:B------:R-:W-:Y:S02]  /*0f00*/  UMOV UR14, UR16 ;  /* 0x00000010000e7c82 */ /* 0x000fe40008000000 */
[----:B------:R-:W-:Y:S01]  /*0f10*/  HGMMA.64x128x8.F32.TF32 R24, gdesc[UR12], R24, UP0 ;  /* 0x05e000000c1879f0 */ /* 0x000fe2000bf02818 */
        /* <DEDUP_REMOVED lines=34> */
[----:B------:R-:W-:Y:S03]  /*1140*/  HGMMA.64x128x8.F32.TF32 R24, gdesc[UR12], R24, gsb0 ;  /* 0x05e000000c1879f0 */ /* 0x000fe60008002818 */
[----:B------:R-:W-:Y:S02]  /*1150*/  WARPGROUP.DEPBAR.LE gsb0, 0x1 ;  /* 0x00008000000079c5 */ /* 0x000fe40000010100 */
[----:B------:R-:W-:Y:S05]  /*1160*/  @!P1 BRA `(.L_x_16) ;  /* 0x0000000000049947 */ /* 0x000fea0003800000 */
[----:B------:R-:W-:Y:S01]  /*1170*/  BPT.TRAP 0x1 ;  /* 0x000000040000795c */ /* 0x000fe20000300000 */
.L_x_16:
[----:B------:R-:W-:Y:S01]  /*1180*/  ULEA UR9, UR4, UR6, 0x3 ;  /* 0x0000000604097291 */ /* 0x000fe2000f8e183f */
[----:B------:R-:W-:-:S03]  /*1190*/  ISETP.GT.U32.AND P0, PT, R2, 0x1, PT ;  /* 0x000000010200780c */ /* 0x000fc60003f04070 */
[----:B------:R-:W-:-:S04]  /*11a0*/  UIADD3 UR9, UR9, 0x30020, URZ ;  /* 0x0003002009097890 */ /* 0x000fc8000fffe03f */
[----:B------:R-:W-:-:S09]  /*11b0*/  UPRMT UR9, URZ, 0x654, UR9 ;  /* 0x000006543f097896 */ /* 0x000fd20008000009 */
[----:B------:R-:W-:Y:S01]  /*11c0*/  SYNCS.ARRIVE.TRANS64.RED.A1T0 RZ, [UR9], RZ ;  /* 0x000000ffffff79a7 */ /* 0x000fe20008100409 */
[----:B------:R-:W-:Y:S05]  /*11d0*/  @P0 BRA `(.L_x_17) ;  /* 0x0000000000040947 */ /* 0x000fea0003800000 */
[----:B------:R-:W-:Y:S01]  /*11e0*/  BPT.TRAP 0x1 ;  /* 0x000000040000795c */ /* 0x000fe20000300000 */
.L_x_17:
[----:B------:R-:W-:Y:S01]  /*11f0*/  UIADD3 UR5, UR5, 0x1, URZ ;  /* 0x0000000105057890 */ /* 0x000fe2000fffe03f */
[C---:B------:R-:W-:Y:S01]  /*1200*/  ISETP.GT.AND P0, PT, R6.reuse, 0x1, PT ;  /* 0x000000010600780c */ /* 0x040fe20003f04270 */
[----:B------:R-:W-:Y:S01]  /*1210*/  UIADD3 UR4, UR4, 0x1, URZ ;  /* 0x0000000104047890 */ /* 0x000fe2000fffe03f */
[----:B------:R-:W-:Y:S01]  /*1220*/  VIADD R6, R6, 0xffffffff ;  /* 0xffffffff06067836 */ /* 0x000fe20000000000 */
[----:B------:R-:W-:Y:S02]  /*1230*/  UISETP.NE.AND UP0, UPT, UR5, 0x4, UPT ;  /* 0x000000040500788c */ /* 0x000fe4000bf05270 */
[----:B------:R-:W-:Y:S02]  /*1240*/  UISETP.NE.AND UP1, UPT, UR4, 0x4, UPT ;  /* 0x000000040400788c */ /* 0x000fe4000bf25270 */
[----:B------:R-:W-:Y:S02]  /*1250*/  USEL UR9, URZ, 0x1, UP0 ;  /* 0x000000013f097887 */ /* 0x000fe40008000000 */
[----:B------:R-:W-:-:S02]  /*1260*/  USEL UR5, UR5, URZ, UP0 ;  /* 0x0000003f05057287 */ /* 0x000fc40008000000 */
[----:B------:R-:W-:Y:S02]  /*1270*/  USEL UR4, UR4, URZ, UP1 ;  /* 0x0000003f04047287 */ /* 0x000fe40008800000 */
[----:B------:R-:W-:Y:S01]  /*1280*/  UPLOP3.LUT UP0, UPT, UPT, UPT, UPT, 0x80, 0x0 ;  /* 0x000000000000789c */ /* 0x000fe20003f0f070 */
[----:B------:R-:W-:Y:S01]  /*1290*/  LOP3.LUT R9, R9, UR9, RZ, 0x3c, !PT ;  /* 0x0000000909097c12 */ /* 0x000fe2000f8e3cff */
[----:B------:R-:W-:Y:S09]  /*12a0*/  @P0 BRA `(.L_x_18) ;  /* 0xfffffff800d40947 */ /* 0x000ff2000383ffff */
.L_x_13:
[----:B------:R-:W-:Y:S01]  /*12b0*/  ISETP.GE.AND P0, PT, R4, 0x1, PT ;  /* 0x000000010400780c */ /* 0x000fe20003f06270 */
[----:B------:R-:W-:-:S12]  /*12c0*/  WARPGROUP.DEPBAR.LE gsb0, 0x0 ;  /* 0x00008000000079c5 */ /* 0x000fd80000010000 */
[----:B------:R-:W-:Y:S05]  /*12d0*/  @!P0 BRA `(.L_x_19) ;  /* 0x00000000003c8947 */ /* 0x000fea0003800000 */
[----:B------:R-:W-:-:S04]  /*12e0*/  LOP3.LUT R4, R2, 0x1, RZ, 0xfc, !PT ;  /* 0x0000000102047812 */ /* 0x000fc800078efcff */
[----:B------:R-:W-:-:S13]  /*12f0*/  ISETP.NE.AND P0, PT, R4, 0x3, PT ;  /* 0x000000030400780c */ /* 0x000fda0003f05270 */
[----:B------:R-:W-:Y:S05]  /*1300*/  @!P0 BRA `(.L_x_20) ;  /* 0x0000000000048947 */ /* 0x000fea0003800000 */
[----:B------:R-:W-:Y:S01]  /*1310*/  BPT.TRAP 0x1 ;  /* 0x000000040000795c */ /* 0x000fe20000300000 */
.L_x_20:
[----:B0-----:R-:W0:Y:S01]  /*1320*/  S2R R7, SR_CgaCtaId ;  /* 0x0000000000077919 */ /* 0x001e220000008800 */
[----:B------:R-:W-:Y:S01]  /*1330*/  IMAD.SHL.U32 R5, R5, 0x8, RZ ;  /* 0x0000000805057824 */ /* 0x000fe200078e00ff */
[----:B------:R-:W-:Y:S02]  /*1340*/  MOV R4, 0x400 ;  /* 0x0000040000047802 */ /* 0x000fe40000000f00 */
[----:B------:R-:W-:Y:S02]  /*1350*/  ISETP.GT.U32.AND P0, PT, R2, 0x1, PT ;  /* 0x000000010200780c */ /* 0x000fe40003f04070 */
[----:B------:R-:W-:Y:S02]  /*1360*/  LOP3.LUT R5, R5, 0x18, RZ, 0xc0, !PT ;  /* 0x0000001805057812 */ /* 0x000fe400078ec0ff */
[----:B0-----:R-:W-:-:S04]  /*1370*/  LEA R4, R7, R4, 0x18 ;  /* 0x0000000407047211 */ /* 0x001fc800078ec0ff */
[----:B------:R-:W-:-:S04]  /*1380*/  IADD3 R5, R4, 0x30020, R5 ;  /* 0x0003002004057810 */ /* 0x000fc80007ffe005 */
[----:B------:R-:W-:-:S04]  /*1390*/  PRMT R5, RZ, 0x654, R5 ;  /* 0x00000654ff057816 */ /* 0x000fc80000000005 */
[----:B------:R1:W-:Y:S01]  /*13a0*/  SYNCS.ARRIVE.TRANS64.RED.A1T0 RZ, [R5+URZ], RZ ;  /* 0x000000ff05ff79a7 */ /* 0x0003e2000810043f */
[----:B------:R-:W-:Y:S05]  /*13b0*/  @P0 BRA `(.L_x_19) ;  /* 0x0000000000040947 */ /* 0x000fea0003800000 */
[----:B------:R-:W-:Y:S01]  /*13c0*/  BPT.TRAP 0x1 ;  /* 0x000000040000795c */ /* 0x000fe20000300000 */
.L_x_19:
[----:B-1----:R-:W1:Y:S01]  /*13d0*/  S2R R5, SR_TID.X ;  /* 0x0000000000057919 */ /* 0x002e620000002100 */
[----:B------:R-:W-:Y:S01]  /*13e0*/  ULDC.64 UR4, c[0x0][0x280] ;  /* 0x0000a00000047ab9 */ /* 0x000fe20000000a00 */
[----:B------:R-:W2:Y:S01]  /*13f0*/  S2R R4, SR_CTAID.Y ;  /* 0x0000000000047919 */ /* 0x000ea20000002600 */
[----:B------:R-:W0:Y:S01]  /*1400*/  S2R R15, SR_CTAID.X ;  /* 0x00000000000f7919 */ /* 0x000e220000002500 */
[----:B-1----:R-:W-:-:S04]  /*1410*/  SHF.R.S32.HI R2, RZ, 0x1f, R5 ;  /* 0x0000001fff027819 */ /* 0x002fc80000011405 */
[----:B------:R-:W-:-:S04]  /*1420*/  LEA.HI R2, R2, R5, RZ, 0x7 ;  /* 0x0000000502027211 */ /* 0x000fc800078f38ff */
[----:B------:R-:W-:Y:S01]  /*1430*/  LOP3.LUT R2, R2, 0xffffff80, RZ, 0xc0, !PT ;  /* 0xffffff8002027812 */ /* 0x000fe200078ec0ff */
[----:B0-----:R-:W-:-:S04]  /*1440*/  IMAD.SHL.U32 R8, R15, 0x40, RZ ;  /* 0x000000400f087824 */ /* 0x001fc800078e00ff */
[----:B------:R-:W-:Y:S02]  /*1450*/  IMAD.IADD R2, R5, 0x1, -R2 ;  /* 0x0000000105027824 */ /* 0x000fe400078e0a02 */
[----:B--2---:R-:W-:-:S03]  /*1460*/  IMAD.SHL.U32 R5, R4, 0x80, RZ ;  /* 0x0000008004057824 */ /* 0x004fc600078e00ff */
[----:B------:R-:W-:Y:S02]  /*1470*/  SHF.R.S32.HI R9, RZ, 0x1f, R2 ;  /* 0x0000001fff097819 */ /* 0x000fe40000011402 */
[----:B------:R-:W-:Y:S02]  /*1480*/  ISETP.GE.AND P0, PT, R5, UR5, PT ;  /* 0x0000000505007c0c */ /* 0x000fe4000bf06270 */
[----:B------:R-:W-:Y:S02]  /*1490*/  LEA.HI R4, R9, R2, RZ, 0x2 ;  /* 0x0000000209047211 */ /* 0x000fe400078f10ff */
[----:B------:R-:W-:Y:S02]  /*14a0*/  ISETP.GE.OR P0, PT, R8, UR4, P0 ;  /* 0x0000000408007c0c */ /* 0x000fe40008706670 */
[--C-:B------:R-:W-:Y:S02]  /*14b0*/  SHF.R.S32.HI R10, RZ, 0x2, R4.reuse ;  /* 0x00000002ff0a7819 */ /* 0x100fe40000011404 */
[----:B------:R-:W-:-:S04]  /*14c0*/  SHF.R.S32.HI R7, RZ, 0x1f, R4 ;  /* 0x0000001fff077819 */ /* 0x000fc80000011404 */
[----:B------:R-:W-:-:S04]  /*14d0*/  LEA.HI R7, R7, R10, RZ, 0x3 ;  /* 0x0000000a07077211 */ /* 0x000fc800078f18ff */
[----:B------:R-:W-:Y:S01]  /*14e0*/  LOP3.LUT R13, R7, 0xfffffff8, RZ, 0xc0, !PT ;  /* 0xfffffff8070d7812 */ /* 0x000fe200078ec0ff */
[----:B------:R-:W-:Y:S06]  /*14f0*/  @P0 EXIT ;  /* 0x000000000000094d */ /* 0x000fec0003800000 */
[----:B------:R-:W0:Y:S01]  /*1500*/  LDC.64 R6, c[0x0][0x5d0] ;  /* 0x00017400ff067b82 */ /* 0x000e220000000a00 */
[----:B------:R-:W-:Y:S01]  /*1510*/  LOP3.LUT R11, R4, 0x7ffffffc, RZ, 0xc0, !PT ;  /* 0x7ffffffc040b7812 */ /* 0x000fe200078ec0ff */
[----:B------:R-:W-:Y:S01]  /*1520*/  IMAD.IADD R10, R10, 0x1, -R13 ;  /* 0x000000010a0a7824 */ /* 0x000fe200078e0a0d */
[----:B------:R-:W-:Y:S02]  /*1530*/  LEA.HI R9, R9, R2, RZ, 0x5 ;  /* 0x0000000209097211 */ /* 0x000fe400078f28ff */
[----:B---3-5:R-:W-:Y:S01]  /*1540*/  FSETP.NEU.AND P1, PT, R3, RZ, PT ;  /* 0x000000ff0300720b */ /* 0x028fe20003f2d000 */
[----:B------:R-:W-:Y:S01]  /*1550*/  IMAD.IADD R2, R2, 0x1, -R11 ;  /* 0x0000000102027824 */ /* 0x000fe200078e0a0b */
[----:B------:R-:W-:Y:S02]  /*1560*/  SHF.R.S32.HI R11, RZ, 0x1f, R10 ;  /* 0x0000001fff0b7819 */ /* 0x000fe4000001140a */
[----:B------:R-:W-:Y:S01]  /*1570*/  SHF.R.S32.HI R9, RZ, 0x5, R9 ;  /* 0x00000005ff097819 */ /* 0x000fe20000011409 */
[----:B------:R-:W-:-:S02]  /*1580*/  IMAD.SHL.U32 R2, R2, 0x2, RZ ;  /* 0x0000000202027824 */ /* 0x000fc400078e00ff */
[----:B------:R-:W-:-:S03]  /*1590*/  IMAD.WIDE R14, R15, 0x40, R10 ;  /* 0x000000400f0e7825 */ /* 0x000fc600078e020a */
[----:B------:R-:W-:Y:S01]  /*15a0*/  IADD3 R4, P0, R5, R2, RZ ;  /* 0x0000000205047210 */ /* 0x000fe20007f1e0ff */
[C---:B------:R-:W-:Y:S01]  /*15b0*/  IMAD R11, R9.reuse, -0x10, -R8 ;  /* 0xfffffff0090b7824 */ /* 0x040fe200078e0a08 */
[----:B------:R-:W-:Y:S01]  /*15c0*/  SHF.R.S32.HI R8, RZ, 0x1f, R2 ;  /* 0x0000001fff087819 */ /* 0x000fe20000011402 */
[----:B------:R-:W-:Y:S01]  /*15d0*/  IMAD.WIDE R14, R9, 0x10, R14 ;  /* 0x00000010090e7825 */ /* 0x000fe200078e020e */
[----:B------:R-:W-:Y:S02]  /*15e0*/  IADD3 R2, -R2, UR5, -R5 ;  /* 0x0000000502027c10 */ /* 0x000fe4000fffe905 */
[----:B------:R-:W-:Y:S02]  /*15f0*/  LEA.HI.X.SX32 R5, R5, R8, 0x1, P0 ;  /* 0x0000000805057211 */ /* 0x000fe400000f0eff */
[----:B------:R-:W-:Y:S01]  /*1600*/  IADD3 R10, R11, UR4, -R10 ;  /* 0x000000040b0a7c10 */ /* 0x000fe2000fffe80a */
[-C--:B0-----:R-:W-:Y:S01]  /*1610*/  IMAD R8, R15, R6.reuse, RZ ;  /* 0x000000060f087224 */ /* 0x081fe200078e02ff */
[----:B------:R-:W-:Y:S01]  /*1620*/  ISETP.GT.AND P0, PT, R2, RZ, PT ;  /* 0x000000ff0200720c */ /* 0x000fe20003f04270 */
[----:B------:R-:W-:Y:S01]  /*1630*/  IMAD.WIDE.U32 R12, R14, R6, R4 ;  /* 0x000000060e0c7225 */ /* 0x000fe200078e0004 */
[----:B------:R-:W-:-:S02]  /*1640*/  SHF.L.U64.HI R11, R6, 0x3, R7 ;  /* 0x00000003060b7819 */ /* 0x000fc40000010207 */
[----:B------:R-:W-:Y:S01]  /*1650*/  ISETP.GT.AND P3, PT, R10, RZ, P0 ;  /* 0x000000ff0a00720c */ /* 0x000fe20000764270 */
[----:B------:R-:W-:Y:S02]  /*1660*/  IMAD R19, R14, R7, R8 ;  /* 0x000000070e137224 */ /* 0x000fe400078e0208 */
[----:B------:R-:W-:Y:S02]  /*1670*/  IMAD.SHL.U32 R16, R6, 0x8, RZ ;  /* 0x0000000806107824 */ /* 0x000fe400078e00ff */
[----:B------:R-:W-:Y:S01]  /*1680*/  IMAD.IADD R19, R13, 0x1, R19 ;  /* 0x000000010d137824 */ /* 0x000fe200078e0213 */
[----:B------:R-:W-:Y:S07]  /*1690*/  @!P1 BRA `(.L_x_21) ;  /* 0x0000002800cc9947 */ /* 0x000fee0003800000 */
[----:B------:R-:W-:Y:S01]  /*16a0*/  ULDC.64 UR6, c[0x0][0x5b0] ;  /* 0x00016c0000067ab9 */ /* 0x000fe20000000a00 */
[----:B------:R-:W-:Y:S01]  /*16b0*/  ULDC.64 UR8, c[0x0][0x5a8] ;  /* 0x00016a0000087ab9 */ /* 0x000fe20000000a00 */
[----:B------:R-:W-:Y:S01]  /*16c0*/  IMAD R13, R15, UR6, RZ ;  /* 0x000000060f0d7c24 */ /* 0x000fe2000f8e02ff */
[----:B------:R-:W-:Y:S01]  /*16d0*/  ULDC.64 UR4, c[0x0][0x5c8] ;  /* 0x0001720000047ab9 */ /* 0x000fe20000000a00 */
[----:B------:R-:W-:-:S04]  /*16e0*/  IMAD.WIDE.U32 R8, R14, UR6, R4 ;  /* 0x000000060e087c25 */ /* 0x000fc8000f8e0004 */
[----:B------:R-:W-:Y:S01]  /*16f0*/  IMAD R13, R14, UR7, R13 ;  /* 0x000000070e0d7c24 */ /* 0x000fe2000f8e020d */
[----:B------:R-:W-:-:S03]  /*1700*/  LEA R6, P1, R8, UR8, 0x2 ;  /* 0x0000000808067c11 */ /* 0x000fc6000f8210ff */
[----:B------:R-:W-:-:S05]  /*1710*/  IMAD.IADD R7, R9, 0x1, R13 ;  /* 0x0000000109077824 */ /* 0x000fca00078e020d */
[----:B------:R-:W-:-:S05]  /*1720*/  LEA.HI.X R7, R8, UR9, R7, 0x2, P1 ;  /* 0x0000000908077c11 */ /* 0x000fca00088f1407 */
[----:B------:R-:W2:Y:S01]  /*1730*/  @P3 LDG.E.LTC128B R17, desc[UR10][R6.64] ;  /* 0x0000000a06113981 */ /* 0x000ea2000c1e1920 */
[----:B------:R-:W-:Y:S01]  /*1740*/  ISETP.GT.AND P1, PT, R2, 0x1, PT ;  /* 0x000000010200780c */ /* 0x000fe20003f24270 */
[----:B------:R-:W-:Y:S03]  /*1750*/  BSSY B0, `(.L_x_22) ;  /* 0x000000b000007945 */ /* 0x000fe60003800000 */
[----:B------:R-:W-:Y:S02]  /*1760*/  ISETP.GT.AND P2, PT, R10, RZ, P1 ;  /* 0x000000ff0a00720c */ /* 0x000fe40000f44270 */
[----:B--2---:R-:W-:-:S05]  /*1770*/  LOP3.LUT R8, R17, 0xffffe000, RZ, 0xc0, !PT ;  /* 0xffffe00011087812 */ /* 0x004fca00078ec0ff */
[----:B------:R-:W-:Y:S01]  /*1780*/  FMUL R9, R8, R3 ;  /* 0x0000000308097220 */ /* 0x000fe20000400000 */
[----:B------:R-:W-:-:S03]  /*1790*/  LEA R8, P4, R12, UR4, 0x2 ;  /* 0x000000040c087c11 */ /* 0x000fc6000f8810ff */
[----:B------:R-:W-:Y:S01]  /*17a0*/  FFMA R21, R24, R0, R9 ;  /* 0x0000000018157223 */ /* 0x000fe20000000009 */
[----:B------:R-:W-:-:S04]  /*17b0*/  LEA.HI.X R9, R12, UR5, R19, 0x2, P4 ;  /* 0x000000050c097c11 */ /* 0x000fc8000a0f1413 */
[----:B------:R-:W-:-:S05]  /*17c0*/  F2FP.TF32.F32.PACK_B R21, R21 ;  /* 0x00000015ff15723e */ /* 0x000fca00024050ff */
[----:B------:R0:W-:Y:S01]  /*17d0*/  @P3 STG.E desc[UR10][R8.64], R21 ;  /* 0x0000001508003986 */ /* 0x0001e2000c10190a */
[----:B------:R-:W-:Y:S05]  /*17e0*/  @!P2 BRA `(.L_x_23) ;  /* 0x000000000004a947 */ /* 0x000fea0003800000 */
[----:B------:R1:W5:Y:S02]  /*17f0*/  LDG.E.LTC128B R17, desc[UR10][R6.64+0x4] ;  /* 0x0000040a06117981 */ /* 0x000364000c1e1920 */
.L_x_23:
[----:B------:R-:W-:Y:S05]  /*1800*/  BSYNC B0 ;  /* 0x0000000000007941 */ /* 0x000fea0003800000 */
.L_x_22:
[----:B------:R-:W-:Y:S01]  /*1810*/  USHF.L.U32 UR5, UR6, 0x3, URZ ;  /* 0x0000000306057899 */ /* 0x000fe2000800063f */
[----:B-----5:R-:W-:Y:S01]  /*1820*/  LOP3.LUT R12, R17, 0xffffe000, RZ, 0xc0, !PT ;  /* 0xffffe000110c7812 */ /* 0x020fe200078ec0ff */
[----:B------:R-:W-:Y:S01]  /*1830*/  USHF.L.U64.HI UR4, UR6, 0x3, UR7 ;  /* 0x0000000306047899 */ /* 0x000fe20008010207 */
[----:B------:R-:W-:-:S03]  /*1840*/  ISETP.GT.AND P0, PT, R10, 0x8, P0 ;  /* 0x000000080a00780c */ /* 0x000fc60000704270 */
[----:B------:R-:W-:Y:S02]  /*1850*/  IMAD.U32 R18, RZ, RZ, UR5 ;  /* 0x00000005ff127e24 */ /* 0x000fe4000f8e00ff */
[----:B------:R-:W-:Y:S01]  /*1860*/  FMUL R12, R12, R3 ;  /* 0x000000030c0c7220 */ /* 0x000fe20000400000 */
[----:B------:R-:W-:-:S03]  /*1870*/  IMAD.U32 R19, RZ, RZ, UR4 ;  /* 0x00000004ff137e24 */ /* 0x000fc6000f8e00ff */
[----:B------:R-:W-:Y:S01]  /*1880*/  FFMA R25, R25, R0, R12 ;  /* 0x0000000019197223 */ /* 0x000fe2000000000c */
[----:B------:R-:W-:-:S04]  /*1890*/  IMAD.WIDE.U32 R14, R14, UR6, R18 ;  /* 0x000000060e0e7c25 */ /* 0x000fc8000f8e0012 */
[----:B------:R-:W-:Y:S02]  /*18a0*/  F2FP.TF32.F32.PACK_B R25, R25 ;  /* 0x00000019ff19723e */ /* 0x000fe400024050ff */
[----:B------:R-:W-:-:S03]  /*18b0*/  IADD3 R14, P3, R4, R14, RZ ;  /* 0x0000000e040e7210 */ /* 0x000fc60007f7e0ff */
[----:B------:R2:W-:Y:S01]  /*18c0*/  @P2 STG.E desc[UR10][R8.64+0x4], R25 ;  /* 0x0000041908002986 */ /* 0x0005e2000c10190a */
[----:B------:R-:W-:Y:S02]  /*18d0*/  IADD3.X R5, R5, R13, R15, P3, !PT ;  /* 0x0000000d05057210 */ /* 0x000fe40001ffe40f */
[----:B------:R-:W-:-:S04]  /*18e0*/  LEA R4, P3, R14, UR8, 0x2 ;  /* 0x000000080e047c11 */ /* 0x000fc8000f8610ff */
[----:B------:R-:W-:-:S05]  /*18f0*/  LEA.HI.X R5, R14, UR9, R5, 0x2, P3 ;  /* 0x000000090e057c11 */ /* 0x000fca00098f1405 */
[----:B------:R-:W3:Y:S01]  /*1900*/  @P0 LDG.E.LTC128B R17, desc[UR10][R4.64] ;  /* 0x0000000a04110981 */ /* 0x000ee2000c1e1920 */
[----:B------:R-:W-:Y:S01]  /*1910*/  SHF.L.U64.HI R11, R16, 0x2, R11 ;  /* 0x00000002100b7819 */ /* 0x000fe2000001020b */
[----:B------:R-:W-:Y:S01]  /*1920*/  BSSY B0, `(.L_x_24) ;  /* 0x000000b000007945 */ /* 0x000fe20003800000 */
[----:B------:R-:W-:Y:S02]  /*1930*/  ISETP.GT.AND P1, PT, R10, 0x8, P1 ;  /* 0x000000080a00780c */ /* 0x000fe40000f24270 */
[----:B---3--:R-:W-:-:S05]  /*1940*/  LOP3.LUT R12, R17, 0xffffe000, RZ, 0xc0, !PT ;  /* 0xffffe000110c7812 */ /* 0x008fca00078ec0ff */
[----:B------:R-:W-:Y:S01]  /*1950*/  FMUL R13, R12, R3 ;  /* 0x000000030c0d7220 */ /* 0x000fe20000400000 */
[----:B------:R-:W-:-:S03]  /*1960*/  LEA R12, P2, R16, R8, 0x2 ;  /* 0x00000008100c7211 */ /* 0x000fc600078410ff */
[----:B------:R-:W-:Y:S02]  /*1970*/  FFMA R15, R26, R0, R13 ;  /* 0x000000001a0f7223 */ /* 0x000fe4000000000d */
[----:B------:R-:W-:-:S03]  /*1980*/  IMAD.X R13, R11, 0x1, R9, P2 ;  /* 0x000000010b0d7824 */ /* 0x000fc600010e0609 */
[----:B------:R-:W-:-:S05]  /*1990*/  F2FP.TF32.F32.PACK_B R15, R15 ;  /* 0x0000000fff0f723e */ /* 0x000fca00024050ff */
[----:B------:R2:W-:Y:S01]  /*19a0*/  @P0 STG.E desc[UR10][R12.64], R15 ;  /* 0x0000000f0c000986 */ /* 0x0005e2000c10190a */
[----:B------:R-:W-:Y:S05]  /*19b0*/  @!P1 BRA `(.L_x_25) ;  /* 0x0000000000049947 */ /* 0x000fea0003800000 */
[----:B------:R3:W5:Y:S02]  /*19c0*/  LDG.E.LTC128B R17, desc[UR10][R4.64+0x4] ;  /* 0x0000040a04117981 */ /* 0x000764000c1e1920 */
.L_x_25:
[----:B------:R-:W-:Y:S05]  /*19d0*/  BSYNC B0 ;  /* 0x0000000000007941 */ /* 0x000fea0003800000 */
.L_x_24:
[----:B-----5:R-:W-:Y:S01]  /*19e0*/  LOP3.LUT R14, R17, 0xffffe000, RZ, 0xc0, !PT ;  /* 0xffffe000110e7812 */ /* 0x020fe200078ec0ff */
[----:B------:R-:W-:Y:S01]  /*19f0*/  BSSY B0, `(.L_x_26) ;  /* 0x0000009000007945 */ /* 0x000fe20003800000 */
[----:B------:R-:W-:-:S03]  /*1a00*/  ISETP.GT.AND P0, PT, R2, 0x8, PT ;  /* 0x000000080200780c */ /* 0x000fc60003f04270 */
[----:B------:R-:W-:Y:S01]  /*1a10*/  FMUL R14, R14, R3 ;  /* 0x000000030e0e7220 */ /* 0x000fe20000400000 */
[----:B------:R-:W-:-:S03]  /*1a20*/  ISETP.GT.AND P2, PT, R10, RZ, P0 ;  /* 0x000000ff0a00720c */ /* 0x000fc60000744270 */
[----:B------:R-:W-:-:S05]  /*1a30*/  FFMA R27, R27, R0, R14 ;  /* 0x000000001b1b7223 */ /* 0x000fca000000000e */
[----:B------:R-:W-:-:S05]  /*1a40*/  F2FP.TF32.F32.PACK_B R27, R27 ;  /* 0x0000001bff1b723e */ /* 0x000fca00024050ff */
[----:B------:R4:W-:Y:S01]  /*1a50*/  @P1 STG.E desc[UR10][R12.64+0x4], R27 ;  /* 0x0000041b0c001986 */ /* 0x0009e2000c10190a */
[----:B------:R-:W-:Y:S05]  /*1a60*/  @!P2 BRA `(.L_x_27) ;  /* 0x000000000004a947 */ /* 0x000fea0003800000 */
[----:B------:R0:W5:Y:S02]  /*1a70*/  LDG.E.LTC128B R17, desc[UR10][R6.64+0x20] ;  /* 0x0000200a06117981 */ /* 0x000164000c1e1920 */
.L_x_27:
[----:B------:R-:W-:Y:S05]  /*1a80*/  BSYNC B0 ;  /* 0x0000000000007941 */ /* 0x000fea0003800000 */
.L_x_26:
        /* <DEDUP_REMOVED lines=10> */
.L_x_29:
[----:B------:R-:W-:Y:S05]  /*1b30*/  BSYNC B0 ;  /* 0x0000000000007941 */ /* 0x000fea0003800000 */
.L_x_28:
[----:B-----5:R-:W-:Y:S01]  /*1b40*/  LOP3.LUT R14, R17, 0xffffe000, RZ, 0xc0, !PT ;  /* 0xffffe000110e7812 */ /* 0x020fe200078ec0ff */
[----:B------:R-:W-:Y:S01]  /*1b50*/  BSSY B0, `(.L_x_30) ;  /* 0x0000008000007945 */ /* 0x000fe20003800000 */
[----:B------:R-:W-:-:S03]  /*1b60*/  ISETP.GT.AND P0, PT, R10, 0x8, P0 ;  /* 0x000000080a00780c */ /* 0x000fc60000704270 */
[----:B------:R-:W-:-:S04]  /*1b70*/  FMUL R14, R14, R3 ;  /* 0x000000030e0e7220 */ /* 0x000fc80000400000 */
[----:B------:R-:W-:-:S05]  /*1b80*/  FFMA R29, R29, R0, R14 ;  /* 0x000000001d1d7223 */ /* 0x000fca000000000e */
[----:B------:R-:W-:-:S05]  /*1b90*/  F2FP.TF32.F32.PACK_B R29, R29 ;  /* 0x0000001dff1d723e */ /* 0x000fca00024050ff */
[----:B------:R0:W-:Y:S01]  /*1ba0*/  @P3 STG.E desc[UR10][R8.64+0x24], R29 ;  /* 0x0000241d08003986 */ /* 0x0001e2000c10190a */
[----:B------:R-:W-:Y:S05]  /*1bb0*/  @!P0 BRA `(.L_x_31) ;  /* 0x0000000000048947 */ /* 0x000fea0003800000 */
[----:B------:R0:W5:Y:S02]  /*1bc0*/  LDG.E.LTC128B R17, desc[UR10][R4.64+0x20] ;  /* 0x0000200a04117981 */ /* 0x000164000c1e1920 */
.L_x_31:
[----:B------:R-:W-:Y:S05]  /*1bd0*/  BSYNC B0 ;  /* 0x0000000000007941 */ /* 0x000fea0003800000 */
.L_x_30:
[----:B-----5:R-:W-:Y:S01]  /*1be0*/  LOP3.LUT R14, R17, 0xffffe000, RZ, 0xc0, !PT ;  /* 0xffffe000110e7812 */ /* 0x020fe200078ec0ff */
[----:B------:R-:W-:Y:S01]  /*1bf0*/  BSSY B0, `(.L_x_32) ;  /* 0x0000008000007945 */ /* 0x000fe20003800000 */
[----:B------:R-:W-:-:S03]  /*1c00*/  ISETP.GT.AND P1, PT, R10, 0x8, P1 ;  /* 0x000000080a00780c */ /* 0x000fc60000f24270 */
[----:B0-----:R-:W-:-:S04]  /*1c10*/  FMUL R11, R14, R3 ;  /* 0x000000030e0b7220 */ /* 0x001fc80000400000 */
[----:B------:R-:W-:-:S05]  /*1c20*/  FFMA R11, R30, R0, R11 ;  /* 0x000000001e0b7223 */ /* 0x000fca000000000b */
[----:B------:R-:W-:-:S05]  /*1c30*/  F2FP.TF32.F32.PACK_B R11, R11 ;  /* 0x0000000bff0b723e */ /* 0x000fca00024050ff */
[----:B------:R0:W-:Y:S01]  /*1c40*/  @P0 STG.E desc[UR10][R12.64+0x20], R11 ;  /* 0x0000200b0c000986 */ /* 0x0001e2000c10190a */
[----:B------:R-:W-:Y:S05]  /*1c50*/  @!P1 BRA `(.L_x_33) ;  /* 0x0000000000049947 */ /* 0x000fea0003800000 */
[----:B------:R0:W5:Y:S02]  /*1c60*/  LDG.E.LTC128B R17, desc[UR10][R4.64+0x24] ;  /* 0x0000240a04117981 */ /* 0x000164000c1e1920 */
.L_x_33:
[----:B------:R-:W-:Y:S05]  /*1c70*/  BSYNC B0 ;  /* 0x0000000000007941 */ /* 0x000fea0003800000 */
.L_x_32:
        /* <DEDUP_REMOVED lines=10> */
.L_x_35:
[----:B------:R-:W-:Y:S05]  /*1d20*/  BSYNC B0 ;  /* 0x0000000000007941 */ /* 0x000fea0003800000 */
.L_x_34:
[----:B-----5:R-:W-:Y:S01]  /*1d30*/  LOP3.LUT R14, R17, 0xffffe000, RZ, 0xc0, !PT ;  /* 0xffffe000110e7812 */ /* 0x020fe200078ec0ff */
[----:B------:R-:W-:Y:S01]  /*1d40*/  BSSY B0, `(.L_x_36) ;  /* 0x0000009000007945 */ /* 0x000fe20003800000 */
[----:B------:R-:W-:-:S03]  /*1d50*/  ISETP.GT.AND P1, PT, R2, 0x11, PT ;  /* 0x000000110200780c */ /* 0x000fc60003f24270 */
[----:B0-----:R-:W-:Y:S01]  /*1d60*/  FMUL R11, R14, R3 ;  /* 0x000000030e0b7220 */ /* 0x001fe20000400000 */
[----:B------:R-:W-:-:S03]  /*1d70*/  ISETP.GT.AND P3, PT, R10, RZ, P1 ;  /* 0x000000ff0a00720c */ /* 0x000fc60000f64270 */
[----:B------:R-:W-:-:S05]  /*1d80*/  FFMA R11, R32, R0, R11 ;  /* 0x00000000200b7223 */ /* 0x000fca000000000b */
[----:B------:R-:W-:-:S05]  /*1d90*/  F2FP.TF32.F32.PACK_B R11, R11 ;  /* 0x0000000bff0b723e */ /* 0x000fca00024050ff */
[----:B------:R0:W-:Y:S01]  /*1da0*/  @P2 STG.E desc[UR10][R8.64+0x40], R11 ;  /* 0x0000400b08002986 */ /* 0x0001e2000c10190a */
[----:B------:R-:W-:Y:S05]  /*1db0*/  @!P3 BRA `(.L_x_37) ;  /* 0x000000000004b947 */ /* 0x000fea0003800000 */
[----:B------:R0:W5:Y:S02]  /*1dc0*/  LDG.E.LTC128B R17, desc[UR10][R6.64+0x44] ;  /* 0x0000440a06117981 */ /* 0x000164000c1e1920 */
.L_x_37:
[----:B------:R-:W-:Y:S05]  /*1dd0*/  BSYNC B0 ;  /* 0x0000000000007941 */ /* 0x000fea0003800000 */
.L_x_36:
        /* <DEDUP_REMOVED lines=9> */
.L_x_39:
[----:B------:R-:W-:Y:S05]  /*1e70*/  BSYNC B0 ;  /* 0x0000000000007941 */ /* 0x000fea0003800000 */
.L_x_38:
        /* <DEDUP_REMOVED lines=9> */
.L_x_41:
[----:B------:R-:W-:Y:S05]  /*1f10*/  BSYNC B0 ;  /* 0x0000000000007941 */ /* 0x000fea0003800000 */
.L_x_40:
        /* <DEDUP_REMOVED lines=10> */
.L_x_43:
[----:B------:R-:W-:Y:S05]  /*1fc0*/  BSYNC B0 ;  /* 0x0000000000007941 */ /* 0x000fea0003800000 */
.L_x_42:
        /* <DEDUP_REMOVED lines=10> */
.L_x_45:
[----:B------:R-:W-:Y:S05]  /*2070*/  BSYNC B0 ;  /* 0x0000000000007941 */ /* 0x000fea0003800000 */
.L_x_44:
        /* <DEDUP_REMOVED lines=9> */
.L_x_47:
[----:B------:R-:W-:Y:S05]  /*2110*/  BSYNC B0 ;  /* 0x0000000000007941 */ /* 0x000fea0003800000 */
.L_x_46:
        /* <DEDUP_REMOVED lines=9> */
.L_x_49:
[----:B------:R-:W-:Y:S05]  /*21b0*/  BSYNC B0 ;  /* 0x0000000000007941 */ /* 0x000fea0003800000 */
.L_x_48:
        /* <DEDUP_REMOVED lines=10> */
.L_x_51:
[----:B------:R-:W-:Y:S05]  /*2260*/  BSYNC B0 ;  /* 0x0000000000007941 */ /* 0x000fea0003800000 */
.L_x_50:
        /* <DEDUP_REMOVED lines=10> */
.L_x_53:
[----:B------:R-:W-:Y:S05]  /*2310*/  BSYNC B0 ;  /* 0x0000000000007941 */ /* 0x000fea0003800000 */
.L_x_52:
        /* <DEDUP_REMOVED lines=9> */
.L_x_55:
[----:B------:R-:W-:Y:S05]  /*23b0*/  BSYNC B0 ;  /* 0x0000000000007941 */ /* 0x000fea0003800000 */
.L_x_54:
        /* <DEDUP_REMOVED lines=9> */
.L_x_57:
[----:B------:R-:W-:Y:S05]  /*2450*/  BSYNC B0 ;  /* 0x0000000000007941 */ /* 0x000fea0003800000 */
.L_x_56:
        /* <DEDUP_REMOVED lines=10> */
.L_x_59:
[----:B------:R-:W-:Y:S05]  /*2500*/  BSYNC B0 ;  /* 0x0000000000007941 */ /* 0x000fea0003800000 */
.L_x_58:
        /* <DEDUP_REMOVED lines=10> */
.L_x_61:
[----:B------:R-:W-:Y:S05]  /*25b0*/  BSYNC B0 ;  /* 0x0000000000007941 */ /* 0x000fea0003800000 */
.L_x_60:
        /* <DEDUP_REMOVED lines=9> */
.L_x_63:
[----:B------:R-:W-:Y:S05]  /*2650*/  BSYNC B0 ;  /* 0x0000000000007941 */ /* 0x000fea0003800000 */
.L_x_62:
        /* <DEDUP_REMOVED lines=9> */
.L_x_65:
[----:B------:R-:W-:Y:S05]  /*26f0*/  BSYNC B0 ;  /* 0x0000000000007941 */ /* 0x000fea0003800000 */
.L_x_64:
        /* <DEDUP_REMOVED lines=10> */
.L_x_67:
[----:B------:R-:W-:Y:S05]  /*27a0*/  BSYNC B0 ;  /* 0x0000000000007941 */ /* 0x000fea0003800000 */
.L_x_66:
        /* <DEDUP_REMOVED lines=10> */
.L_x_69:
[----:B------:R-:W-:Y:S05]  /*2850*/  BSYNC B0 ;  /* 0x0000000000007941 */ /* 0x000fea0003800000 */
.L_x_68:
        /* <DEDUP_REMOVED lines=9> */
.L_x_71:
[----:B------:R-:W-:Y:S05]  /*28f0*/  BSYNC B0 ;  /* 0x0000000000007941 */ /* 0x000fea0003800000 */
.L_x_70:
        /* <DEDUP_REMOVED lines=9> */
.L_x_73:
[----:B------:R-:W-:Y:S05]  /*2990*/  BSYNC B0 ;  /* 0x0000000000007941 */ /* 0x000fea0003800000 */
.L_x_72:
        /* <DEDUP_REMOVED lines=10> */
.L_x_75:
[----:B------:R-:W-:Y:S05]  /*2a40*/  BSYNC B0 ;  /* 0x0000000000007941 */ /* 0x000fea0003800000 */
.L_x_74:
        /* <DEDUP_REMOVED lines=10> */
.L_x_77:
[----:B------:R-:W-:Y:S05]  /*2af0*/  BSYNC B0 ;  /* 0x0000000000007941 */ /* 0x000fea0003800000 */
.L_x_76:
        /* <DEDUP_REMOVED lines=9> */
.L_x_79:
[----:B------:R-:W-:Y:S05]  /*2b90*/  BSYNC B0 ;  /* 0x0000000000007941 */ /* 0x000fea0003800000 */
.L_x_78:
        /* <DEDUP_REMOVED lines=9> */
.L_x_81:
[----:B------:R-:W-:Y:S05]  /*2c30*/  BSYNC B0 ;  /* 0x0000000000007941 */ /* 0x000fea0003800000 */
.L_x_80:
        /* <DEDUP_REMOVED lines=10> */
.L_x_83:
[----:B------:R-:W-:Y:S05]  /*2ce0*/  BSYNC B0 ;  /* 0x0000000000007941 */ /* 0x000fea0003800000 */
.L_x_82:
        /* <DEDUP_REMOVED lines=10> */
.L_x_85:
[----:B------:R-:W-:Y:S05]  /*2d90*/  BSYNC B0 ;  /* 0x0000000000007941 */ /* 0x000fea0003800000 */
.L_x_84:
        /* <DEDUP_REMOVED lines=9> */
.L_x_87:
[----:B------:R-:W-:Y:S05]  /*2e30*/  BSYNC B0 ;  /* 0x0000000000007941 */ /* 0x000fea0003800000 */
.L_x_86:
        /* <DEDUP_REMOVED lines=9> */
.L_x_89:
[----:B------:R-:W-:Y:S05]  /*2ed0*/  BSYNC B0 ;  /* 0x0000000000007941 */ /* 0x000fea0003800000 */
.L_x_88:
        /* <DEDUP_REMOVED lines=10> */
.L_x_91:
[----:B------:R-:W-:Y:S05]  /*2f80*/  BSYNC B0 ;  /* 0x0000000000007941 */ /* 0x000fea0003800000 */
.L_x_90:
        /* <DEDUP_REMOVED lines=10> */
.L_x_93:
[----:B------:R-:W-:Y:S05]  /*3030*/  BSYNC B0 ;  /* 0x0000000000007941 */ /* 0x000fea0003800000 */
.L_x_92:
        /* <DEDUP_REMOVED lines=9> */
.L_x_95:
[----:B------:R-:W-:Y:S05]  /*30d0*/  BSYNC B0 ;  /* 0x0000000000007941 */ /* 0x000fea0003800000 */
.L_x_94:
        /* <DEDUP_REMOVED lines=9> */
.L_x_97:
[----:B------:R-:W-:Y:S05]  /*3170*/  BSYNC B0 ;  /* 0x0000000000007941 */ /* 0x000fea0003800000 */
.L_x_96:
        /* <DEDUP_REMOVED lines=10> */
.L_x_99:
[----:B------:R-:W-:Y:S05]  /*3220*/  BSYNC B0 ;  /* 0x0000000000007941 */ /* 0x000fea0003800000 */
.L_x_98:
        /* <DEDUP_REMOVED lines=10> */
.L_x_101:
[----:B------:R-:W-:Y:S05]  /*32d0*/  BSYNC B0 ;  /* 0x0000000000007941 */ /* 0x000fea0003800000 */
.L_x_100:
        /* <DEDUP_REMOVED lines=9> */
.L_x_103:
[----:B------:R-:W-:Y:S05]  /*3370*/  BSYNC B0 ;  /* 0x0000000000007941 */ /* 0x000fea0003800000 */
.L_x_102:
        /* <DEDUP_REMOVED lines=9> */
.L_x_105:
[----:B------:R-:W-:Y:S05]  /*3410*/  BSYNC B0 ;  /* 0x0000000000007941 */ /* 0x000fea0003800000 */
.L_x_104:
        /* <DEDUP_REMOVED lines=10> */
.L_x_107:
[----:B------:R-:W-:Y:S05]  /*34c0*/  BSYNC B0 ;  /* 0x0000000000007941 */ /* 0x000fea0003800000 */
.L_x_106:
        /* <DEDUP_REMOVED lines=10> */
.L_x_109:
[----:B------:R-:W-:Y:S05]  /*3570*/  BSYNC B0 ;  /* 0x0000000000007941 */ /* 0x000fea0003800000 */
.L_x_108:
        /* <DEDUP_REMOVED lines=9> */
.L_x_111:
[----:B------:R-:W-:Y:S05]  /*3610*/  BSYNC B0 ;  /* 0x0000000000007941 */ /* 0x000fea0003800000 */
.L_x_110:
        /* <DEDUP_REMOVED lines=9> */
.L_x_113:
[----:B------:R-:W-:Y:S05]  /*36b0*/  BSYNC B0 ;  /* 0x0000000000007941 */ /* 0x000fea0003800000 */
.L_x_112:
        /* <DEDUP_REMOVED lines=10> */
.L_x_115:
[----:B------:R-:W-:Y:S05]  /*3760*/  BSYNC B0 ;  /* 0x0000000000007941 */ /* 0x000fea0003800000 */
.L_x_114:
        /* <DEDUP_REMOVED lines=10> */
.L_x_117:
[----:B------:R-:W-:Y:S05]  /*3810*/  BSYNC B0 ;  /* 0x0000000000007941 */ /* 0x000fea0003800000 */
.L_x_116:
        /* <DEDUP_REMOVED lines=9> */
.L_x_119:
[----:B------:R-:W-:Y:S05]  /*38b0*/  BSYNC B0 ;  /* 0x0000000000007941 */ /* 0x000fea0003800000 */
.L_x_118:
        /* <DEDUP_REMOVED lines=9> */
.L_x_121:
[----:B------:R-:W-:Y:S05]  /*3950*/  BSYNC B0 ;  /* 0x0000000000007941 */ /* 0x000fea0003800000 */
.L_x_120:
        /* <DEDUP_REMOVED lines=10> */
.L_x_123:
[----:B------:R-:W-:Y:S05]  /*3a00*/  BSYNC B0 ;  /* 0x0000000000007941 */ /* 0x000fea0003800000 */
.L_x_122:
        /* <DEDUP_REMOVED lines=10> */
.L_x_125:
[----:B------:R-:W-:Y:S05]  /*3ab0*/  BSYNC B0 ;  /* 0x0000000000007941 */ /* 0x000fea0003800000 */
.L_x_124:
        /* <DEDUP_REMOVED lines=9> */
.L_x_127:
[----:B------:R-:W-:Y:S05]  /*3b50*/  BSYNC B0 ;  /* 0x0000000000007941 */ /* 0x000fea0003800000 */
.L_x_126:
        /* <DEDUP_REMOVED lines=9> */
.L_x_129:
[----:B------:R-:W-:Y:S05]  /*3bf0*/  BSYNC B0 ;  /* 0x0000000000007941 */ /* 0x000fea0003800000 */
.L_x_128:
        /* <DEDUP_REMOVED lines=10> */
.L_x_131:
[----:B------:R-:W-:Y:S05]  /*3ca0*/  BSYNC B0 ;  /* 0x0000000000007941 */ /* 0x000fea0003800000 */
.L_x_130:
        /* <DEDUP_REMOVED lines=10> */
.L_x_133:
[----:B------:R-:W-:Y:S05]  /*3d50*/  BSYNC B0 ;  /* 0x0000000000007941 */ /* 0x000fea0003800000 */
.L_x_132:
        /* <DEDUP_REMOVED lines=9> */
.L_x_135:
[----:B------:R-:W-:Y:S05]  /*3df0*/  BSYNC B0 ;  /* 0x0000000000007941 */ /* 0x000fea0003800000 */
.L_x_134:
        /* <DEDUP_REMOVED lines=9> */
.L_x_137:
[----:B------:R-:W-:Y:S05]  /*3e90*/  BSYNC B0 ;  /* 0x0000000000007941 */ /* 0x000fea0003800000 */
.L_x_136:
        /* <DEDUP_REMOVED lines=10> */
.L_x_139:
[----:B------:R-:W-:Y:S05]  /*3f40*/  BSYNC B0 ;  /* 0x0000000000007941 */ /* 0x000fea0003800000 */
.L_x_138:
        /* <DEDUP_REMOVED lines=10> */
.L_x_141:
[----:B------:R-:W-:Y:S05]  /*3ff0*/  BSYNC B0 ;  /* 0x0000000000007941 */ /* 0x000fea0003800000 */
.L_x_140:
        /* <DEDUP_REMOVED lines=9> */
.L_x_143:
[----:B------:R-:W-:Y:S05]  /*4090*/  BSYNC B0 ;  /* 0x0000000000007941 */ /* 0x000fea0003800000 */
.L_x_142:
[----:B-----5:R-:W-:Y:S01]  /*40a0*/  LOP3.LUT R2, R17, 0xffffe000, RZ, 0xc0, !PT ;  /* 0xffffe00011027812 */ /* 0x020fe200078ec0ff */
[----:B01----:R-:W-:Y:S01]  /*40b0*/  @P0 IMAD.MOV.U32 R6, RZ, RZ, R12 ;  /* 0x000000ffff060224 */ /* 0x003fe200078e000c */
[----:B------:R-:W-:Y:S01]  /*40c0*/  ISETP.GT.AND P1, PT, R10, 0x8, P1 ;  /* 0x000000080a00780c */ /* 0x000fe20000f24270 */
[----:B------:R-:W-:Y:S02]  /*40d0*/  BSSY B0, `(.L_x_144) ;  /* 0x0000008000007945 */ /* 0x000fe40003800000 */
[----:B------:R-:W-:-:S04]  /*40e0*/  FMUL R7, R2, R3 ;  /* 0x0000000302077220 */ /* 0x000fc80000400000 */
[----:B--2---:R-:W-:Y:S01]  /*40f0*/  FFMA R9, R86, R0, R7 ;  /* 0x0000000056097223 */ /* 0x004fe20000000007 */
[----:B------:R-:W-:-:S04]  /*4100*/  @P0 IMAD.MOV.U32 R7, RZ, RZ, R13 ;  /* 0x000000ffff070224 */ /* 0x000fc800078e000d */
[----:B------:R-:W-:-:S05]  /*4110*/  F2FP.TF32.F32.PACK_B R9, R9 ;  /* 0x00000009ff09723e */ /* 0x000fca00024050ff */
[----:B------:R0:W-:Y:S01]  /*4120*/  @P0 STG.E desc[UR10][R6.64+0x1e0], R9 ;  /* 0x0001e00906000986 */ /* 0x0001e2000c10190a */
[----:B------:R-:W-:Y:S05]  /*4130*/  @!P1 BRA `(.L_x_145) ;  /* 0x0000000000049947 */ /* 0x000fea0003800000 */
[----:B------:R1:W5:Y:S02]  /*4140*/  LDG.E.LTC128B R17, desc[UR10][R4.64+0x1e4] ;  /* 0x0001e40a04117981 */ /* 0x000364000c1e1920 */
.L_x_145:
[----:B------:R-:W-:Y:S05]  /*4150*/  BSYNC B0 ;  /* 0x0000000000007941 */ /* 0x000fea0003800000 */
.L_x_144:
[----:B-----5:R-:W-:-:S05]  /*4160*/  LOP3.LUT R2, R17, 0xffffe000, RZ, 0xc0, !PT ;  /* 0xffffe00011027812 */ /* 0x020fca00078ec0ff */
[----:B------:R-:W-:-:S04]  /*4170*/  FMUL R2, R2, R3 ;  /* 0x0000000302027220 */ /* 0x000fc80000400000 */
[----:B------:R-:W-:Y:S01]  /*4180*/  FFMA R2, R87, R0, R2 ;  /* 0x0000000057027223 */ /* 0x000fe20000000002 */
[----:B------:R-:W-:Y:S06]  /*4190*/  @!P1 EXIT ;  /* 0x000000000000994d */ /* 0x000fec0003800000 */
[----:B------:R-:W-:-:S05]  /*41a0*/  F2FP.TF32.F32.PACK_B R3, R2 ;  /* 0x00000002ff03723e */ /* 0x000fca00024050ff */
[----:B------:R-:W-:Y:S01]  /*41b0*/  STG.E desc[UR10][R12.64+0x1e4], R3 ;  /* 0x0001e4030c007986 */ /* 0x000fe2000c10190a */
[----:B------:R-:W-:Y:S05]  /*41c0*/  EXIT ;  /* 0x000000000000794d */ /* 0x000fea0003800000 */
.L_x_21:
[----:B------:R-:W-:Y:S01]  /*41d0*/  ULDC.64 UR4, c[0x0][0x5c8] ;  /* 0x0001720000047ab9 */ /* 0x000fe20000000a00 */
[-C--:B------:R-:W-:Y:S01]  /*41e0*/  FMUL R3, R24, R0.reuse ;  /* 0x0000000018037220 */ /* 0x080fe20000400000 */
[----:B------:R-:W-:Y:S01]  /*41f0*/  LEA R4, P1, R12, UR4, 0x2 ;  /* 0x000000040c047c11 */ /* 0x000fe2000f8210ff */
[-C--:B------:R-:W-:Y:S01]  /*4200*/  FMUL R25, R25, R0.reuse ;  /* 0x0000000019197220 */ /* 0x080fe20000400000 */
[----:B------:R-:W-:Y:S01]  /*4210*/  ISETP.GT.AND P2, PT, R2, 0x1, PT ;  /* 0x000000010200780c */ /* 0x000fe20003f44270 */
[-C--:B------:R-:W-:Y:S01]  /*4220*/  FMUL R9, R26, R0.reuse ;  /* 0x000000001a097220 */ /* 0x080fe20000400000 */
[----:B------:R-:W-:Y:S01]  /*4230*/  F2FP.TF32.F32.PACK_B R3, R3 ;  /* 0x00000003ff03723e */ /* 0x000fe200024050ff */
[-C--:B------:R-:W-:Y:S01]  /*4240*/  FMUL R27, R27, R0.reuse ;  /* 0x000000001b1b7220 */ /* 0x080fe20000400000 */
[----:B------:R-:W-:Y:S01]  /*4250*/  LEA.HI.X R5, R12, UR5, R19, 0x2, P1 ;  /* 0x000000050c057c11 */ /* 0x000fe200088f1413 */
[-C--:B------:R-:W-:Y:S01]  /*4260*/  FMUL R29, R29, R0.reuse ;  /* 0x000000001d1d7220 */ /* 0x080fe20000400000 */
[C---:B------:R-:W-:Y:S01]  /*4270*/  ISETP.GT.AND P4, PT, R10.reuse, RZ, P2 ;  /* 0x000000ff0a00720c */ /* 0x040fe20001784270 */
[-C--:B------:R-:W-:Y:S01]  /*4280*/  FMUL R31, R31, R0.reuse ;  /* 0x000000001f1f7220 */ /* 0x080fe20000400000 */
[----:B------:R-:W-:Y:S01]  /*4290*/  ISETP.GT.AND P1, PT, R10, 0x8, P0 ;  /* 0x000000080a00780c */ /* 0x000fe20000724270 */
[----:B------:R0:W-:Y:S01]  /*42a0*/  @P3 STG.E desc[UR10][R4.64], R3 ;  /* 0x0000000304003986 */ /* 0x0001e2000c10190a */
[C---:B------:R-:W-:Y:S01]  /*42b0*/  SHF.L.U64.HI R11, R16.reuse, 0x2, R11 ;  /* 0x00000002100b7819 */ /* 0x040fe2000001020b */
[----:B------:R-:W-:Y:S01]  /*42c0*/  FMUL R33, R33, R0 ;  /* 0x0000000021217220 */ /* 0x000fe20000400000 */
[----:B------:R-:W-:Y:S01]  /*42d0*/  LEA R6, P3, R16, R4, 0x2 ;  /* 0x0000000410067211 */ /* 0x000fe200078610ff */
[-C--:B------:R-:W-:Y:S01]  /*42e0*/  FMUL R35, R35, R0.reuse ;  /* 0x0000000023237220 */ /* 0x080fe20000400000 */
[----:B------:R-:W-:Y:S01]  /*42f0*/  ISETP.GT.AND P2, PT, R10, 0x8, P2 ;  /* 0x000000080a00780c */ /* 0x000fe20001744270 */
[-C--:B------:R-:W-:Y:S01]  /*4300*/  FMUL R37, R37, R0.reuse ;  /* 0x0000000025257220 */ /* 0x080fe20000400000 */
[----:B------:R-:W-:Y:S01]  /*4310*/  F2FP.TF32.F32.PACK_B R25, R25 ;  /* 0x00000019ff19723e */ /* 0x000fe200024050ff */
[----:B------:R-:W-:Y:S01]  /*4320*/  IMAD.X R7, R11, 0x1, R5, P3 ;  /* 0x000000010b077824 */ /* 0x000fe200018e0605 */
[----:B------:R-:W-:Y:S01]  /*4330*/  F2FP.TF32.F32.PACK_B R9, R9 ;  /* 0x00000009ff09723e */ /* 0x000fe200024050ff */
[-C--:B------:R-:W-:Y:S01]  /*4340*/  FMUL R11, R30, R0.reuse ;  /* 0x000000001e0b7220 */ /* 0x080fe20000400000 */
[C---:B------:R-:W-:Y:S01]  /*4350*/  ISETP.GT.AND P0, PT, R2.reuse, 0x8, PT ;  /* 0x000000080200780c */ /* 0x040fe20003f04270 */
[----:B------:R-:W-:Y:S01]  /*4360*/  @P4 STG.E desc[UR10][R4.64+0x4], R25 ;  /* 0x0000041904004986 */ /* 0x000fe2000c10190a */
[----:B------:R-:W-:Y:S01]  /*4370*/  ISETP.GT.AND P3, PT, R2, 0x9, PT ;  /* 0x000000090200780c */ /* 0x000fe20003f64270 */
[-C--:B0-----:R-:W-:Y:S01]  /*4380*/  FMUL R3, R28, R0.reuse ;  /* 0x000000001c037220 */ /* 0x081fe20000400000 */
[C---:B------:R-:W-:Y:S01]  /*4390*/  ISETP.GT.AND P4, PT, R10.reuse, RZ, P0 ;  /* 0x000000ff0a00720c */ /* 0x040fe20000784270 */
[----:B------:R0:W-:Y:S01]  /*43a0*/  @P1 STG.E desc[UR10][R6.64], R9 ;  /* 0x0000000906001986 */ /* 0x0001e2000c10190a */
[----:B------:R-:W-:Y:S01]  /*43b0*/  F2FP.TF32.F32.PACK_B R27, R27 ;  /* 0x0000001bff1b723e */ /* 0x000fe200024050ff */
[-C--:B------:R-:W-:Y:S01]  /*43c0*/  FMUL R39, R39, R0.reuse ;  /* 0x0000000027277220 */ /* 0x080fe20000400000 */
[C---:B------:R-:W-:Y:S01]  /*43d0*/  ISETP.GT.AND P1, PT, R10.reuse, RZ, P3 ;  /* 0x000000ff0a00720c */ /* 0x040fe20001f24270 */
[-C--:B------:R-:W-:Y:S01]  /*43e0*/  FMUL R41, R41, R0.reuse ;  /* 0x0000000029297220 */ /* 0x080fe20000400000 */
[----:B------:R-:W-:Y:S01]  /*43f0*/  F2FP.TF32.F32.PACK_B R3, R3 ;  /* 0x00000003ff03723e */ /* 0x000fe200024050ff */
[----:B------:R-:W-:Y:S01]  /*4400*/  @P2 STG.E desc[UR10][R6.64+0x4], R27 ;  /* 0x0000041b06002986 */ /* 0x000fe2000c10190a */
[----:B------:R-:W-:Y:S01]  /*4410*/  ISETP.GT.AND P2, PT, R10, 0x8, P0 ;  /* 0x000000080a00780c */ /* 0x000fe20000744270 */
[-C--:B------:R-:W-:Y:S01]  /*4420*/  FMUL R43, R43, R0.reuse ;  /* 0x000000002b2b7220 */ /* 0x080fe20000400000 */
[----:B------:R-:W-:Y:S01]  /*4430*/  ISETP.GT.AND P0, PT, R2, 0x10, PT ;  /* 0x000000100200780c */ /* 0x000fe20003f04270 */
[-C--:B------:R-:W-:Y:S01]  /*4440*/  FMUL R45, R45, R0.reuse ;  /* 0x000000002d2d7220 */ /* 0x080fe20000400000 */
[----:B------:R-:W-:Y:S01]  /*4450*/  F2FP.TF32.F32.PACK_B R29, R29 ;  /* 0x0000001dff1d723e */ /* 0x000fe200024050ff */
[----:B------:R1:W-:Y:S01]  /*4460*/  @P4 STG.E desc[UR10][R4.64+0x20], R3 ;  /* 0x0000200304004986 */ /* 0x0003e2000c10190a */
[----:B------:R-:W-:Y:S01]  /*4470*/  ISETP.GT.AND P3, PT, R10, 0x8, P3 ;  /* 0x000000080a00780c */ /* 0x000fe20001f64270 */
[-C--:B0-----:R-:W-:Y:S01]  /*4480*/  FMUL R9, R34, R0.reuse ;  /* 0x0000000022097220 */ /* 0x081fe20000400000 */
[----:B------:R-:W-:Y:S01]  /*4490*/  ISETP.GT.AND P5, PT, R10, RZ, P0 ;  /* 0x000000ff0a00720c */ /* 0x000fe200007a4270 */
[----:B------:R-:W-:Y:S01]  /*44a0*/  @P1 STG.E desc[UR10][R4.64+0x24], R29 ;  /* 0x0000241d04001986 */ /* 0x000fe2000c10190a */
[----:B------:R-:W-:Y:S01]  /*44b0*/  F2FP.TF32.F32.PACK_B R11, R11 ;  /* 0x0000000bff0b723e */ /* 0x000fe200024050ff */
[-C--:B------:R-:W-:Y:S01]  /*44c0*/  FMUL R47, R47, R0.reuse ;  /* 0x000000002f2f7220 */ /* 0x080fe20000400000 */
[----:B------:R-:W-:Y:S01]  /*44d0*/  ISETP.GT.AND P1, PT, R2, 0x11, PT ;  /* 0x000000110200780c */ /* 0x000fe20003f24270 */
[-C--:B------:R-:W-:Y:S01]  /*44e0*/  FMUL R49, R49, R0.reuse ;  /* 0x0000000031317220 */ /* 0x080fe20000400000 */
[----:B------:R-:W-:Y:S01]  /*44f0*/  F2FP.TF32.F32.PACK_B R31, R31 ;  /* 0x0000001fff1f723e */ /* 0x000fe200024050ff */
[----:B------:R0:W-:Y:S01]  /*4500*/  @P2 STG.E desc[UR10][R6.64+0x20], R11 ;  /* 0x0000200b06002986 */ /* 0x0001e2000c10190a */
[----:B------:R-:W-:Y:S01]  /*4510*/  ISETP.GT.AND P4, PT, R10, RZ, P1 ;  /* 0x000000ff0a00720c */ /* 0x000fe20000f84270 */
[-C--:B-1----:R-:W-:Y:S01]  /*4520*/  FMUL R3, R32, R0.reuse ;  /* 0x0000000020037220 */ /* 0x082fe20000400000 */
[----:B------:R-:W-:Y:S01]  /*4530*/  ISETP.GT.AND P2, PT, R10, 0x8, P0 ;  /* 0x000000080a00780c */ /* 0x000fe20000744270 */
[----:B------:R-:W-:Y:S01]  /*4540*/  @P3 STG.E desc[UR10][R6.64+0x24], R31 ;  /* 0x0000241f06003986 */ /* 0x000fe2000c10190a */
[----:B------:R-:W-:Y:S01]  /*4550*/  ISETP.GT.AND P0, PT, R2, 0x18, PT ;  /* 0x000000180200780c */ /* 0x000fe20003f04270 */
[-C--:B------:R-:W-:Y:S01]  /*4560*/  FMUL R51, R51, R0.reuse ;  /* 0x0000000033337220 */ /* 0x080fe20000400000 */
[----:B------:R-:W-:Y:S01]  /*4570*/  F2FP.TF32.F32.PACK_B R3, R3 ;  /* 0x00000003ff03723e */ /* 0x000fe200024050ff */
[-C--:B------:R-:W-:Y:S01]  /*4580*/  FMUL R53, R53, R0.reuse ;  /* 0x0000000035357220 */ /* 0x080fe20000400000 */
[C---:B------:R-:W-:Y:S01]  /*4590*/  ISETP.GT.AND P3, PT, R10.reuse, 0x8, P1 ;  /* 0x000000080a00780c */ /* 0x040fe20000f64270 */
[-C--:B------:R-:W-:Y:S01]  /*45a0*/  FMUL R55, R55, R0.reuse ;  /* 0x0000000037377220 */ /* 0x080fe20000400000 */
[----:B------:R-:W-:Y:S01]  /*45b0*/  F2FP.TF32.F32.PACK_B R33, R33 ;  /* 0x00000021ff21723e */ /* 0x000fe200024050ff */
[----:B------:R1:W-:Y:S01]  /*45c0*/  @P5 STG.E desc[UR10][R4.64+0x40], R3 ;  /* 0x0000400304005986 */ /* 0x0003e2000c10190a */
[----:B------:R-:W-:Y:S01]  /*45d0*/  ISETP.GT.AND P5, PT, R10, RZ, P0 ;  /* 0x000000ff0a00720c */ /* 0x000fe200007a4270 */
[-C--:B0-----:R-:W-:Y:S01]  /*45e0*/  FMUL R11, R38, R0.reuse ;  /* 0x00000000260b7220 */ /* 0x081fe20000400000 */
[----:B------:R-:W-:Y:S01]  /*45f0*/  F2FP.TF32.F32.PACK_B R9, R9 ;  /* 0x00000009ff09723e */ /* 0x000fe200024050ff */
[----:B------:R-:W-:Y:S01]  /*4600*/  @P4 STG.E desc[UR10][R4.64+0x44], R33 ;  /* 0x0000442104004986 */ /* 0x000fe2000c10190a */
[----:B------:R-:W-:Y:S01]  /*4610*/  ISETP.GT.AND P1, PT, R2, 0x19, PT ;  /* 0x000000190200780c */ /* 0x000fe20003f24270 */
[-C--:B------:R-:W-:Y:S01]  /*4620*/  FMUL R57, R57, R0.reuse ;  /* 0x0000000039397220 */ /* 0x080fe20000400000 */
[----:B------:R-:W-:Y:S01]  /*4630*/  F2FP.TF32.F32.PACK_B R35, R35 ;  /* 0x00000023ff23723e */ /* 0x000fe200024050ff */
[----:B------:R0:W-:Y:S01]  /*4640*/  @P2 STG.E desc[UR10][R6.64+0x40], R9 ;  /* 0x0000400906002986 */ /* 0x0001e2000c10190a */
[C---:B------:R-:W-:Y:S01]  /*4650*/  ISETP.GT.AND P4, PT, R10.reuse, RZ, P1 ;  /* 0x000000ff0a00720c */ /* 0x040fe20000f84270 */
[-C--:B------:R-:W-:Y:S01]  /*4660*/  FMUL R59, R59, R0.reuse ;  /* 0x000000003b3b7220 */ /* 0x080fe20000400000 */
[----:B------:R-:W-:Y:S01]  /*4670*/  ISETP.GT.AND P2, PT, R10, 0x8, P0 ;  /* 0x000000080a00780c */ /* 0x000fe20000744270 */
[-C--:B-1----:R-:W-:Y:S01]  /*4680*/  FMUL R3, R36, R0.reuse ;  /* 0x0000000024037220 */ /* 0x082fe20000400000 */
[----:B------:R-:W-:Y:S01]  /*4690*/  ISETP.GT.AND P0, PT, R2, 0x20, PT ;  /* 0x000000200200780c */ /* 0x000fe20003f04270 */
[----:B------:R-:W-:Y:S01]  /*46a0*/  @P3 STG.E desc[UR10][R6.64+0x44], R35 ;  /* 0x0000442306003986 */ /* 0x000fe2000c10190a */
[----:B------:R-:W-:Y:S01]  /*46b0*/  ISETP.GT.AND P3, PT, R10, 0x8, P1 ;  /* 0x000000080a00780c */ /* 0x000fe20000f64270 */
[-C--:B------:R-:W-:Y:S01]  /*46c0*/  FMUL R61, R61, R0.reuse ;  /* 0x000000003d3d7220 */ /* 0x080fe20000400000 */
[----:B------:R-:W-:Y:S01]  /*46d0*/  F2FP.TF32.F32.PACK_B R3, R3 ;  /* 0x00000003ff03723e */ /* 0x000fe200024050ff */
[-C--:B------:R-:W-:Y:S01]  /*46e0*/  FMUL R63, R63, R0.reuse ;  /* 0x000000003f3f7220 */ /* 0x080fe20000400000 */
[----:B------:R-:W-:Y:S01]  /*46f0*/  F2FP.TF32.F32.PACK_B R37, R37 ;  /* 0x00000025ff25723e */ /* 0x000fe200024050ff */
[-C--:B0-----:R-:W-:Y:S01]  /*4700*/  FMUL R9, R42, R0.reuse ;  /* 0x000000002a097220 */ /* 0x081fe20000400000 */
[----:B------:R-:W-:Y:S01]  /*4710*/  F2FP.TF32.F32.PACK_B R11, R11 ;  /* 0x0000000bff0b723e */ /* 0x000fe200024050ff */
[----:B------:R0:W-:Y:S01]  /*4720*/  @P5 STG.E desc[UR10][R4.64+0x60], R3 ;  /* 0x0000600304005986 */ /* 0x0001e2000c10190a */
[----:B------:R-:W-:Y:S01]  /*4730*/  ISETP.GT.AND P5, PT, R10, RZ, P0 ;  /* 0x000000ff0a00720c */ /* 0x000fe200007a4270 */
[-C--:B------:R-:W-:Y:S01]  /*4740*/  FMUL R65, R65, R0.reuse ;  /* 0x0000000041417220 */ /* 0x080fe20000400000 */
[----:B------:R-:W-:Y:S01]  /*4750*/  ISETP.GT.AND P1, PT, R2, 0x21, PT ;  /* 0x000000210200780c */ /* 0x000fe20003f24270 */
[----:B------:R-:W-:Y:S01]  /*4760*/  @P4 STG.E desc[UR10][R4.64+0x64], R37 ;  /* 0x0000642504004986 */ /* 0x000fe2000c10190a */
[----:B------:R-:W-:Y:S01]  /*4770*/  F2FP.TF32.F32.PACK_B R39, R39 ;  /* 0x00000027ff27723e */ /* 0x000fe200024050ff */
[-C--:B------:R-:W-:Y:S01]  /*4780*/  FMUL R67, R67, R0.reuse ;  /* 0x0000000043437220 */ /* 0x080fe20000400000 */
[C---:B------:R-:W-:Y:S01]  /*4790*/  ISETP.GT.AND P4, PT, R10.reuse, RZ, P1 ;  /* 0x000000ff0a00720c */ /* 0x040fe20000f84270 */
[----:B------:R1:W-:Y:S01]  /*47a0*/  @P2 STG.E desc[UR10][R6.64+0x60], R11 ;  /* 0x0000600b06002986 */ /* 0x0003e2000c10190a */
[----:B------:R-:W-:Y:S01]  /*47b0*/  ISETP.GT.AND P2, PT, R10, 0x8, P0 ;  /* 0x000000080a00780c */ /* 0x000fe20000744270 */
[-C--:B------:R-:W-:Y:S01]  /*47c0*/  FMUL R69, R69, R0.reuse ;  /* 0x0000000045457220 */ /* 0x080fe20000400000 */
[----:B------:R-:W-:Y:S01]  /*47d0*/  ISETP.GT.AND P0, PT, R2, 0x28, PT ;  /* 0x000000280200780c */ /* 0x000fe20003f04270 */
[-C--:B0-----:R-:W-:Y:S01]  /*47e0*/  FMUL R3, R40, R0.reuse ;  /* 0x0000000028037220 */ /* 0x081fe20000400000 */
[----:B------:R-:W-:Y:S01]  /*47f0*/  @P3 STG.E desc[UR10][R6.64+0x64], R39 ;  /* 0x0000642706003986 */ /* 0x000fe2000c10190a */
[----:B------:R-:W-:Y:S01]  /*4800*/  ISETP.GT.AND P3, PT, R10, 0x8, P1 ;  /* 0x000000080a00780c */ /* 0x000fe20000f64270 */
[-C--:B------:R-:W-:Y:S01]  /*4810*/  FMUL R71, R71, R0.reuse ;  /* 0x0000000047477220 */ /* 0x080fe20000400000 */
[----:B------:R-:W-:Y:S01]  /*4820*/  F2FP.TF32.F32.PACK_B R41, R41 ;  /* 0x00000029ff29723e */ /* 0x000fe200024050ff */
[-C--:B------:R-:W-:Y:S01]  /*4830*/  FMUL R73, R73, R0.reuse ;  /* 0x0000000049497220 */ /* 0x080fe20000400000 */
[----:B------:R-:W-:Y:S01]  /*4840*/  F2FP.TF32.F32.PACK_B R3, R3 ;  /* 0x00000003ff03723e */ /* 0x000fe200024050ff */
[-C--:B------:R-:W-:Y:S01]  /*4850*/  FMUL R75, R75, R0.reuse ;  /* 0x000000004b4b7220 */ /* 0x080fe20000400000 */
[----:B------:R-:W-:Y:S01]  /*4860*/  F2FP.TF32.F32.PACK_B R9, R9 ;  /* 0x00000009ff09723e */ /* 0x000fe200024050ff */
[-C--:B-1----:R-:W-:Y:S01]  /*4870*/  FMUL R11, R46, R0.reuse ;  /* 0x000000002e0b7220 */ /* 0x082fe20000400000 */
[----:B------:R-:W-:Y:S01]  /*4880*/  ISETP.GT.AND P1, PT, R2, 0x29, PT ;  /* 0x000000290200780c */ /* 0x000fe20003f24270 */
[----:B------:R0:W-:Y:S01]  /*4890*/  @P5 STG.E desc[UR10][R4.64+0x80], R3 ;  /* 0x0000800304005986 */ /* 0x0001e2000c10190a */
[C---:B------:R-:W-:Y:S01]  /*48a0*/  ISETP.GT.AND P5, PT, R10.reuse, RZ, P0 ;  /* 0x000000ff0a00720c */ /* 0x040fe200007a4270 */
[-C--:B------:R-:W-:Y:S01]  /*48b0*/  FMUL R77, R77, R0.reuse ;  /* 0x000000004d4d7220 */ /* 0x080fe20000400000 */
[----:B------:R-:W-:Y:S01]  /*48c0*/  F2FP.TF32.F32.PACK_B R43, R43 ;  /* 0x0000002bff2b723e */ /* 0x000fe200024050ff */
[----:B------:R-:W-:Y:S01]  /*48d0*/  @P4 STG.E desc[UR10][R4.64+0x84], R41 ;  /* 0x0000842904004986 */ /* 0x000fe2000c10190a */
[C---:B------:R-:W-:Y:S01]  /*48e0*/  ISETP.GT.AND P4, PT, R10.reuse, RZ, P1 ;  /* 0x000000ff0a00720c */ /* 0x040fe20000f84270 */
[-C--:B------:R-:W-:Y:S01]  /*48f0*/  FMUL R79, R79, R0.reuse ;  /* 0x000000004f4f7220 */ /* 0x080fe20000400000 */
[----:B------:R-:W-:Y:S01]  /*4900*/  F2FP.TF32.F32.PACK_B R45, R45 ;  /* 0x0000002dff2d723e */ /* 0x000fe200024050ff */
        /* <DEDUP_REMOVED lines=12> */
[----:B------:R-:W-:Y:S01]  /*49d0*/  ISETP.GT.AND P1, PT, R2, 0x31, PT ;  /* 0x000000310200780c */ /* 0x000fe20003f24270 */
[-C--:B-1----:R-:W-:Y:S01]  /*49e0*/  FMUL R9, R50, R0.reuse ;  /* 0x0000000032097220 */ /* 0x082fe20000400000 */
[----:B------:R-:W-:Y:S01]  /*49f0*/  F2FP.TF32.F32.PACK_B R47, R47 ;  /* 0x0000002fff2f723e */ /* 0x000fe200024050ff */
[----:B------:R0:W-:Y:S01]  /*4a00*/  @P5 STG.E desc[UR10][R4.64+0xa0], R3 ;  /* 0x0000a00304005986 */ /* 0x0001e2000c10190a */
[C---:B------:R-:W-:Y:S01]  /*4a10*/  ISETP.GT.AND P5, PT, R10.reuse, RZ, P0 ;  /* 0x000000ff0a00720c */ /* 0x040fe200007a4270 */
[-C--:B------:R-:W-:Y:S01]  /*4a20*/  FMUL R85, R85, R0.reuse ;  /* 0x0000000055557220 */ /* 0x080fe20000400000 */
[----:B------:R-:W-:Y:S01]  /*4a30*/  F2FP.TF32.F32.PACK_B R49, R49 ;  /* 0x00000031ff31723e */ /* 0x000fe200024050ff */
[----:B------:R-:W-:Y:S01]  /*4a40*/  @P4 STG.E desc[UR10][R4.64+0xa4], R45 ;  /* 0x0000a42d04004986 */ /* 0x000fe2000c10190a */
[----:B------:R-:W-:Y:S01]  /*4a50*/  ISETP.GT.AND P4, PT, R10, RZ, P1 ;  /* 0x000000ff0a00720c */ /* 0x000fe20000f84270 */
[----:B------:R-:W-:Y:S01]  /*4a60*/  FMUL R17, R86, R0 ;  /* 0x0000000056117220 */ /* 0x000fe20000400000 */
[----:B------:R-:W-:Y:S01]  /*4a70*/  F2FP.TF32.F32.PACK_B R9, R9 ;  /* 0x00000009ff09723e */ /* 0x000fe200024050ff */
[----:B------:R1:W-:Y:S01]  /*4a80*/  @P2 STG.E desc[UR10][R6.64+0xa0], R11 ;  /* 0x0000a00b06002986 */ /* 0x0003e2000c10190a */
[----:B------:R-:W-:-:S02]  /*4a90*/  ISETP.GT.AND P2, PT, R10, 0x8, P0 ;  /* 0x000000080a00780c */ /* 0x000fc40000744270 */
[----:B------:R-:W-:Y:S01]  /*4aa0*/  ISETP.GT.AND P0, PT, R2, 0x38, PT ;  /* 0x000000380200780c */ /* 0x000fe20003f04270 */
[-C--:B0-----:R-:W-:Y:S01]  /*4ab0*/  FMUL R3, R48, R0.reuse ;  /* 0x0000000030037220 */ /* 0x081fe20000400000 */
[----:B------:R-:W-:Y:S01]  /*4ac0*/  @P3 STG.E desc[UR10][R6.64+0xa4], R47 ;  /* 0x0000a42f06003986 */ /* 0x000fe2000c10190a */
[----:B------:R-:W-:Y:S02]  /*4ad0*/  ISETP.GT.AND P3, PT, R10, 0x8, P1 ;  /* 0x000000080a00780c */ /* 0x000fe40000f64270 */
[----:B------:R-:W-:Y:S02]  /*4ae0*/  ISETP.GT.AND P1, PT, R2, 0x39, PT ;  /* 0x000000390200780c */ /* 0x000fe40003f24270 */
[----:B------:R-:W-:Y:S02]  /*4af0*/  F2FP.TF32.F32.PACK_B R3, R3 ;  /* 0x00000003ff03723e */ /* 0x000fe400024050ff */
[----:B------:R-:W-:Y:S01]  /*4b00*/  F2FP.TF32.F32.PACK_B R51, R51 ;  /* 0x00000033ff33723e */ /* 0x000fe200024050ff */
[----:B-1----:R-:W-:Y:S01]  /*4b10*/  FMUL R11, R54, R0 ;  /* 0x00000000360b7220 */ /* 0x002fe20000400000 */
[----:B------:R-:W-:Y:S01]  /*4b20*/  F2FP.TF32.F32.PACK_B R53, R53 ;  /* 0x00000035ff35723e */ /* 0x000fe200024050ff */
[----:B------:R0:W-:Y:S01]  /*4b30*/  @P5 STG.E desc[UR10][R4.64+0xc0], R3 ;  /* 0x0000c00304005986 */ /* 0x0001e2000c10190a */
[----:B------:R-:W-:-:S02]  /*4b40*/  ISETP.GT.AND P5, PT, R10, RZ, P0 ;  /* 0x000000ff0a00720c */ /* 0x000fc400007a4270 */
[----:B------:R-:W-:Y:S01]  /*4b50*/  F2FP.TF32.F32.PACK_B R11, R11 ;  /* 0x0000000bff0b723e */ /* 0x000fe200024050ff */
[----:B------:R-:W-:Y:S01]  /*4b60*/  @P4 STG.E desc[UR10][R4.64+0xc4], R49 ;  /* 0x0000c43104004986 */ /* 0x000fe2000c10190a */
[C---:B------:R-:W-:Y:S02]  /*4b70*/  ISETP.GT.AND P4, PT, R10.reuse, RZ, P1 ;  /* 0x000000ff0a00720c */ /* 0x040fe40000f84270 */
[----:B------:R-:W-:Y:S01]  /*4b80*/  F2FP.TF32.F32.PACK_B R55, R55 ;  /* 0x00000037ff37723e */ /* 0x000fe200024050ff */
[----:B------:R1:W-:Y:S01]  /*4b90*/  @P2 STG.E desc[UR10][R6.64+0xc0], R9 ;  /* 0x0000c00906002986 */ /* 0x0003e2000c10190a */
[----:B------:R-:W-:Y:S02]  /*4ba0*/  ISETP.GT.AND P2, PT, R10, 0x8, P0 ;  /* 0x000000080a00780c */ /* 0x000fe40000744270 */
[----:B------:R-:W-:Y:S01]  /*4bb0*/  ISETP.GT.AND P0, PT, R2, 0x40, PT ;  /* 0x000000400200780c */ /* 0x000fe20003f04270 */
[----:B0-----:R-:W-:Y:S01]  /*4bc0*/  FMUL R3, R52, R0 ;  /* 0x0000000034037220 */ /* 0x001fe20000400000 */
[----:B------:R-:W-:Y:S01]  /*4bd0*/  @P3 STG.E desc[UR10][R6.64+0xc4], R51 ;  /* 0x0000c43306003986 */ /* 0x000fe2000c10190a */
[----:B------:R-:W-:-:S02]  /*4be0*/  ISETP.GT.AND P3, PT, R10, 0x8, P1 ;  /* 0x000000080a00780c */ /* 0x000fc40000f64270 */
[----:B------:R-:W-:Y:S02]  /*4bf0*/  ISETP.GT.AND P1, PT, R2, 0x41, PT ;  /* 0x000000410200780c */ /* 0x000fe40003f24270 */
[----:B------:R-:W-:Y:S01]  /*4c00*/  F2FP.TF32.F32.PACK_B R3, R3 ;  /* 0x00000003ff03723e */ /* 0x000fe200024050ff */
[----:B-1----:R-:W-:Y:S01]  /*4c10*/  FMUL R9, R58, R0 ;  /* 0x000000003a097220 */ /* 0x002fe20000400000 */
[----:B------:R-:W-:-:S03]  /*4c20*/  F2FP.TF32.F32.PACK_B R57, R57 ;  /* 0x00000039ff39723e */ /* 0x000fc600024050ff */
[----:B------:R0:W-:Y:S01]  /*4c30*/  @P5 STG.E desc[UR10][R4.64+0xe0], R3 ;  /* 0x0000e00304005986 */ /* 0x0001e2000c10190a */
[C---:B------:R-:W-:Y:S02]  /*4c40*/  ISETP.GT.AND P5, PT, R10.reuse, RZ, P0 ;  /* 0x000000ff0a00720c */ /* 0x040fe400007a4270 */
        /* <DEDUP_REMOVED lines=64> */
[----:B------:R-:W-:Y:S01]  /*5050*/  ISETP.GT.AND P0, PT, R10, 0x8, P0 ;  /* 0x000000080a00780c */ /* 0x000fe20000704270 */
[----:B------:R-:W-:Y:S01]  /*5060*/  @P4 STG.E desc[UR10][R4.64+0x164], R69 ;  /* 0x0001644504004986 */ /* 0x000fe2000c10190a */
[----:B------:R-:W-:Y:S02]  /*5070*/  ISETP.GT.AND P4, PT, R2, 0x69, PT ;  /* 0x000000690200780c */ /* 0x000fe40003f84270 */
[----:B------:R-:W-:Y:S01]  /*5080*/  F2FP.TF32.F32.PACK_B R9, R9 ;  /* 0x00000009ff09723e */ /* 0x000fe200024050ff */
[----:B------:R1:W-:Y:S01]  /*5090*/  @P2 STG.E desc[UR10][R6.64+0x160], R11 ;  /* 0x0001600b06002986 */ /* 0x0003e2000c10190a */
[C---:B------:R-:W-:Y:S02]  /*50a0*/  ISETP.GT.AND P2, PT, R10.reuse, RZ, P1 ;  /* 0x000000ff0a00720c */ /* 0x040fe40000f44270 */
[----:B------:R-:W-:Y:S01]  /*50b0*/  ISETP.GT.AND P1, PT, R10, 0x8, P1 ;  /* 0x000000080a00780c */ /* 0x000fe20000f24270 */
[----:B0-----:R-:W-:Y:S01]  /*50c0*/  FMUL R3, R72, R0 ;  /* 0x0000000048037220 */ /* 0x001fe20000400000 */
[----:B------:R-:W-:Y:S01]  /*50d0*/  @P3 STG.E desc[UR10][R6.64+0x164], R71 ;  /* 0x0001644706003986 */ /* 0x000fe2000c10190a */
[----:B------:R-:W-:-:S02]  /*50e0*/  ISETP.GT.AND P6, PT, R10, RZ, P4 ;  /* 0x000000ff0a00720c */ /* 0x000fc400027c4270 */
[----:B------:R-:W-:Y:S02]  /*50f0*/  F2FP.TF32.F32.PACK_B R75, R75 ;  /* 0x0000004bff4b723e */ /* 0x000fe400024050ff */
[----:B------:R-:W-:Y:S02]  /*5100*/  F2FP.TF32.F32.PACK_B R3, R3 ;  /* 0x00000003ff03723e */ /* 0x000fe400024050ff */
[----:B------:R-:W-:Y:S01]  /*5110*/  F2FP.TF32.F32.PACK_B R77, R77 ;  /* 0x0000004dff4d723e */ /* 0x000fe200024050ff */
[----:B-1----:R-:W-:Y:S01]  /*5120*/  FMUL R11, R80, R0 ;  /* 0x00000000500b7220 */ /* 0x002fe20000400000 */
[----:B------:R-:W-:Y:S01]  /*5130*/  ISETP.GT.AND P4, PT, R10, 0x8, P4 ;  /* 0x000000080a00780c */ /* 0x000fe20002784270 */
[----:B------:R0:W-:Y:S01]  /*5140*/  @P5 STG.E desc[UR10][R4.64+0x180], R3 ;  /* 0x0001800304005986 */ /* 0x0001e2000c10190a */
[----:B------:R-:W-:Y:S02]  /*5150*/  ISETP.GT.AND P5, PT, R2, 0x68, PT ;  /* 0x000000680200780c */ /* 0x000fe40003fa4270 */
[----:B------:R-:W-:Y:S01]  /*5160*/  F2FP.TF32.F32.PACK_B R79, R79 ;  /* 0x0000004fff4f723e */ /* 0x000fe200024050ff */
[----:B------:R-:W-:Y:S01]  /*5170*/  @P2 STG.E desc[UR10][R4.64+0x184], R73 ;  /* 0x0001844904002986 */ /* 0x000fe2000c10190a */
[----:B------:R-:W-:-:S02]  /*5180*/  ISETP.GT.AND P3, PT, R10, RZ, P5 ;  /* 0x000000ff0a00720c */ /* 0x000fc40002f64270 */
[----:B------:R-:W-:Y:S01]  /*5190*/  ISETP.GT.AND P5, PT, R10, 0x8, P5 ;  /* 0x000000080a00780c */ /* 0x000fe20002fa4270 */
[----:B------:R1:W-:Y:S01]  /*51a0*/  @P0 STG.E desc[UR10][R6.64+0x180], R9 ;  /* 0x0001800906000986 */ /* 0x0003e2000c10190a */
[C---:B------:R-:W-:Y:S02]  /*51b0*/  ISETP.GT.AND P2, PT, R2.reuse, 0x71, PT ;  /* 0x000000710200780c */ /* 0x040fe40003f44270 */
[----:B------:R-:W-:Y:S01]  /*51c0*/  ISETP.GT.AND P0, PT, R2, 0x79, PT ;  /* 0x000000790200780c */ /* 0x000fe20003f04270 */
[-C--:B0-----:R-:W-:Y:S01]  /*51d0*/  FMUL R3, R76, R0.reuse ;  /* 0x000000004c037220 */ /* 0x081fe20000400000 */
[----:B------:R-:W-:Y:S01]  /*51e0*/  @P1 STG.E desc[UR10][R6.64+0x184], R75 ;  /* 0x0001844b06001986 */ /* 0x000fe2000c10190a */
[----:B------:R-:W-:Y:S02]  /*51f0*/  ISETP.GT.AND P1, PT, R2, 0x78, PT ;  /* 0x000000780200780c */ /* 0x000fe40003f24270 */
[----:B------:R-:W-:Y:S02]  /*5200*/  F2FP.TF32.F32.PACK_B R11, R11 ;  /* 0x0000000bff0b723e */ /* 0x000fe400024050ff */
[----:B------:R-:W-:Y:S01]  /*5210*/  F2FP.TF32.F32.PACK_B R3, R3 ;  /* 0x00000003ff03723e */ /* 0x000fe200024050ff */
[-C--:B-1----:R-:W-:Y:S01]  /*5220*/  FMUL R9, R78, R0.reuse ;  /* 0x000000004e097220 */ /* 0x082fe20000400000 */
[----:B------:R-:W-:Y:S01]  /*5230*/  F2FP.TF32.F32.PACK_B R81, R81 ;  /* 0x00000051ff51723e */ /* 0x000fe200024050ff */
[----:B------:R-:W-:-:S02]  /*5240*/  FMUL R0, R87, R0 ;  /* 0x0000000057007220 */ /* 0x000fc40000400000 */
[----:B------:R0:W-:Y:S01]  /*5250*/  @P3 STG.E desc[UR10][R4.64+0x1a0], R3 ;  /* 0x0001a00304003986 */ /* 0x0001e2000c10190a */
[----:B------:R-:W-:Y:S01]  /*5260*/  ISETP.GT.AND P3, PT, R2, 0x70, PT ;  /* 0x000000700200780c */ /* 0x000fe20003f64270 */
[----:B------:R-:W-:Y:S01]  /*5270*/  @P6 IMAD.MOV.U32 R2, RZ, RZ, R4 ;  /* 0x000000ffff026224 */ /* 0x000fe200078e0004 */
[----:B------:R-:W-:Y:S02]  /*5280*/  F2FP.TF32.F32.PACK_B R9, R9 ;  /* 0x00000009ff09723e */ /* 0x000fe400024050ff */
[----:B------:R-:W-:Y:S02]  /*5290*/  F2FP.TF32.F32.PACK_B R13, R13 ;  /* 0x0000000dff0d723e */ /* 0x000fe400024050ff */
[----:B------:R-:W-:Y:S02]  /*52a0*/  F2FP.TF32.F32.PACK_B R83, R83 ;  /* 0x00000053ff53723e */ /* 0x000fe400024050ff */
[----:B------:R-:W-:Y:S02]  /*52b0*/  F2FP.TF32.F32.PACK_B R15, R15 ;  /* 0x0000000fff0f723e */ /* 0x000fe400024050ff */
[----:B------:R-:W-:Y:S01]  /*52c0*/  F2FP.TF32.F32.PACK_B R85, R85 ;  /* 0x00000055ff55723e */ /* 0x000fe200024050ff */
[----:B0-----:R-:W-:Y:S01]  /*52d0*/  @P6 IMAD.MOV.U32 R3, RZ, RZ, R5 ;  /* 0x000000ffff036224 */ /* 0x001fe200078e0005 */
[----:B------:R-:W-:-:S04]  /*52e0*/  F2FP.TF32.F32.PACK_B R17, R17 ;  /* 0x00000011ff11723e */ /* 0x000fc800024050ff */
[----:B------:R0:W-:Y:S01]  /*52f0*/  @P6 STG.E desc[UR10][R2.64+0x1a4], R77 ;  /* 0x0001a44d02006986 */ /* 0x0001e2000c10190a */
[C---:B------:R-:W-:Y:S02]  /*5300*/  ISETP.GT.AND P6, PT, R10.reuse, RZ, P3 ;  /* 0x000000ff0a00720c */ /* 0x040fe40001fc4270 */
[----:B------:R-:W-:Y:S01]  /*5310*/  ISETP.GT.AND P3, PT, R10, 0x8, P3 ;  /* 0x000000080a00780c */ /* 0x000fe20001f64270 */
[----:B0-----:R-:W-:Y:S02]  /*5320*/  @P5 IMAD.MOV.U32 R2, RZ, RZ, R6 ;  /* 0x000000ffff025224 */ /* 0x001fe400078e0006 */
[----:B------:R-:W-:-:S05]  /*5330*/  @P5 IMAD.MOV.U32 R3, RZ, RZ, R7 ;  /* 0x000000ffff035224 */ /* 0x000fca00078e0007 */
        /* <DEDUP_REMOVED lines=15> */
[----:B------:R0:W-:Y:S02]  /*5430*/  @P5 STG.E desc[UR10][R2.64+0x1c4], R81 ;  /* 0x0001c45102005986 */ /* 0x0001e4000c10190a */
        /* <DEDUP_REMOVED lines=8> */
[----:B------:R0:W-:Y:S04]  /*54c0*/  @P4 STG.E desc[UR10][R2.64+0x1e0], R15 ;  /* 0x0001e00f02004986 */ /* 0x0001e8000c10190a */
[----:B------:R1:W-:Y:S01]  /*54d0*/  @P6 STG.E desc[UR10][R4.64+0x1e4], R85 ;  /* 0x0001e45504006986 */ /* 0x0003e2000c10190a */
[----:B0-----:R-:W-:Y:S02]  /*54e0*/  @P1 IMAD.MOV.U32 R2, RZ, RZ, R6 ;  /* 0x000000ffff021224 */ /* 0x001fe400078e0006 */
[----:B------:R-:W-:-:S05]  /*54f0*/  @P1 IMAD.MOV.U32 R3, RZ, RZ, R7 ;  /* 0x000000ffff031224 */ /* 0x000fca00078e0007 */
[----:B------:R1:W-:Y:S01]  /*5500*/  @P1 STG.E desc[UR10][R2.64+0x1e0], R17 ;  /* 0x0001e01102001986 */ /* 0x0003e2000c10190a */
[----:B------:R-:W-:Y:S05]  /*5510*/  @!P0 EXIT ;  /* 0x000000000000894d */ /* 0x000fea0003800000 */
[----:B-1----:R-:W-:-:S05]  /*5520*/  F2FP.TF32.F32.PACK_B R3, R0 ;  /* 0x00000000ff03723e */ /* 0x002fca00024050ff */
[----:B------:R-:W-:Y:S01]  /*5530*/  STG.E desc[UR10][R6.64+0x1e4], R3 ;  /* 0x0001e40306007986 */ /* 0x000fe2000c10190a */
[----:B------:R-:W-:Y:S05]  /*5540*/  EXIT ;  /* 0x000000000000794d */ /* 0x000fea0003800000 */
.L_x_9:
[----:B------:R-:W-:-:S13]  /*5550*/  ISETP.NE.AND P0, PT, R6, RZ, PT ;  /* 0x000000ff0600720c */ /* 0x000fda0003f05270 */
[----:B------:R-:W-:Y:S05]  /*5560*/  @P0 EXIT ;  /* 0x000000000000094d */ /* 0x000fea0003800000 */
[----:B------:R-:W-:-:S13]  /*5570*/  ELECT P0, URZ, PT ;  /* 0x00000000003f782f */ /* 0x000fda0003800000 */
[----:B------:R-:W-:Y:S05]  /*5580*/  @!P0 BRA `(.L_x_146) ;  /* 0x0000002800dc8947 */ /* 0x000fea0003800000 */
[----:B------:R-:W-:Y:S02]  /*5590*/  ISETP.GE.AND P0, PT, R4, 0x1, PT ;  /* 0x000000010400780c */ /* 0x000fe40003f06270 */
[----:B---3-5:R-:W-:-:S04]  /*55a0*/  SHF.R.S32.HI R3, RZ, 0x1f, R8 ;  /* 0x0000001fff037819 */ /* 0x028fc80000011408 */
[----:B------:R-:W-:-:S07]  /*55b0*/  LEA.HI R3, R3, R8, RZ, 0x7 ;  /* 0x0000000803037211 */ /* 0x000fce00078f38ff */
[----:B------:R-:W-:Y:S05]  /*55c0*/  @!P0 BRA `(.L_x_146) ;  /* 0x0000002800cc8947 */ /* 0x000fea0003800000 */
[----:B------:R-:W-:Y:S01]  /*55d0*/  LOP3.LUT R3, R3, 0xffffff80, RZ, 0xc0, !PT ;  /* 0xffffff8003037812 */ /* 0x000fe200078ec0ff */
[----:B------:R-:W-:Y:S01]  /*55e0*/  IMAD.SHL.U32 R0, R9, 0x40, RZ ;  /* 0x0000004009007824 */ /* 0x000fe200078e00ff */
[----:B------:R-:W-:Y:S01]  /*55f0*/  LOP3.LUT P0, RZ, R8, 0x1f, RZ, 0xc0, !PT ;  /* 0x0000001f08ff7812 */ /* 0x000fe2000780c0ff */
[----:B------:R-:W-:Y:S01]  /*5600*/  IMAD.MOV.U32 R7, RZ, RZ, 0x1 ;  /* 0x00000001ff077424 */ /* 0x000fe200078e00ff */
[----:B------:R-:W-:Y:S01]  /*5610*/  LOP3.LUT R18, R2, 0x2, RZ, 0xfc, !PT ;  /* 0x0000000202127812 */ /* 0x000fe200078efcff */
[----:B------:R-:W-:Y:S02]  /*5620*/  IMAD.IADD R3, R8, 0x1, -R3 ;  /* 0x0000000108037824 */ /* 0x000fe400078e0a03 */
[----:B------:R-:W-:Y:S02]  /*5630*/  IMAD R8, R12, R13, RZ ;  /* 0x0000000d0c087224 */ /* 0x000fe400078e02ff */
[----:B------:R-:W-:Y:S01]  /*5640*/  IMAD.MOV.U32 R6, RZ, RZ, RZ ;  /* 0x000000ffff067224 */ /* 0x000fe200078e00ff */
[C---:B------:R-:W-:Y:S01]  /*5650*/  ISETP.NE.AND P1, PT, R3.reuse, RZ, PT ;  /* 0x000000ff0300720c */ /* 0x040fe20003f25270 */
[----:B------:R-:W-:Y:S01]  /*5660*/  IMAD.MOV.U32 R9, RZ, RZ, RZ ;  /* 0x000000ffff097224 */ /* 0x000fe200078e00ff */
[----:B------:R-:W-:Y:S01]  /*5670*/  ISETP.NE.OR P0, PT, R3, RZ, !P0 ;  /* 0x000000ff0300720c */ /* 0x000fe20004705670 */
[----:B------:R-:W-:Y:S01]  /*5680*/  IMAD.SHL.U32 R3, R10, 0x80, RZ ;  /* 0x000000800a037824 */ /* 0x000fe200078e00ff */
[----:B------:R-:W-:Y:S01]  /*5690*/  CS2R R10, SRZ ;  /* 0x00000000000a7805 */ /* 0x000fe2000001ff00 */
[----:B------:R-:W-:-:S02]  /*56a0*/  IMAD R8, R5, R8, 0x1 ;  /* 0x0000000105087424 */ /* 0x000fc400078e0208 */
[C---:B------:R-:W-:Y:S02]  /*56b0*/  VIADD R20, R0.reuse, 0x8 ;  /* 0x0000000800147836 */ /* 0x040fe40000000000 */
[C---:B------:R-:W-:Y:S02]  /*56c0*/  VIADD R21, R0.reuse, 0x10 ;  /* 0x0000001000157836 */ /* 0x040fe40000000000 */
[C---:B------:R-:W-:Y:S02]  /*56d0*/  VIADD R22, R0.reuse, 0x18 ;  /* 0x0000001800167836 */ /* 0x040fe40000000000 */
[C---:B------:R-:W-:Y:S02]  /*56e0*/  VIADD R23, R0.reuse, 0x20 ;  /* 0x0000002000177836 */ /* 0x040fe40000000000 */
[C---:B------:R-:W-:Y:S02]  /*56f0*/  VIADD R24, R0.reuse, 0x28 ;  /* 0x0000002800187836 */ /* 0x040fe40000000000 */
[----:B------:R-:W-:-:S02]  /*5700*/  VIADD R25, R0, 0x30 ;  /* 0x0000003000197836 */ /* 0x000fc40000000000 */
[----:B------:R-:W-:Y:S02]  /*5710*/  VIADD R26, R0, 0x38 ;  /* 0x00000038001a7836 */ /* 0x000fe40000000000 */
[C---:B------:R-:W-:Y:S02]  /*5720*/  VIADD R27, R3.reuse, 0x8 ;  /* 0x00000008031b7836 */ /* 0x040fe40000000000 */
[C---:B------:R-:W-:Y:S02]  /*5730*/  VIADD R28, R3.reuse, 0x10 ;  /* 0x00000010031c7836 */ /* 0x040fe40000000000 */
[C---:B------:R-:W-:Y:S02]  /*5740*/  VIADD R29, R3.reuse, 0x18 ;  /* 0x00000018031d7836 */ /* 0x040fe40000000000 */
[C---:B------:R-:W-:Y:S02]  /*5750*/  VIADD R30, R3.reuse, 0x20 ;  /* 0x00000020031e7836 */ /* 0x040fe40000000000 */
[----:B------:R-:W-:-:S02]  /*5760*/  VIADD R31, R3, 0x28 ;  /* 0x00000028031f7836 */ /* 0x000fc40000000000 */
[C---:B------:R-:W-:Y:S02]  /*5770*/  VIADD R32, R3.reuse, 0x30 ;  /* 0x0000003003207836 */ /* 0x040fe40000000000 */
        /* <DEDUP_REMOVED lines=8> */
[----:B------:R-:W-:-:S07]  /*5800*/  VIADD R19, R3, 0x78 ;  /* 0x0000007803137836 */ /* 0x000fce0000000000 */
.L_x_150:
[----:B------:R-:W0:Y:S01]  /*5810*/  S2R R13, SR_CgaCtaId ;  /* 0x00000000000d7919 */ /* 0x000e220000008800 */
[----:B------:R-:W-:-:S04]  /*5820*/  MOV R12, 0x400 ;  /* 0x00000400000c7802 */ /* 0x000fc80000000f00 */
[----:B0-----:R-:W-:Y:S02]  /*5830*/  LEA R17, R13, R12, 0x18 ;  /* 0x0000000c0d117211 */ /* 0x001fe400078ec0ff */
[----:B------:R-:W-:-:S03]  /*5840*/  SHF.L.U32 R12, R7, 0x1f, RZ ;  /* 0x0000001f070c7819 */ /* 0x000fc600000006ff */
[----:B------:R-:W-:-:S07]  /*5850*/  IMAD R13, R10, 0x8, R17 ;  /* 0x000000080a0d7824 */ /* 0x000fce00078e0211 */
.L_x_147:
[----:B0-----:R0:W1:Y:S02]  /*5860*/  SYNCS.PHASECHK.TRANS64.TRYWAIT P2, [R13+URZ+0x30020], R12 ;  /* 0x0300200c0d0075a7 */ /* 0x001064000804017f */
[----:B-1----:R-:W-:Y:S05]  /*5870*/  @!P2 NANOSLEEP.SYNCS 0x989680 ;  /* 0x009896800000a95d */ /* 0x002fea0003900000 */
[----:B------:R-:W1:Y:S02]  /*5880*/  @!P2 SYNCS.PHASECHK.TRANS64 P2, [R13+URZ+0x30020], R12 ;  /* 0x0300200c0d00a5a7 */ /* 0x000e64000804007f */
[----:B-1----:R-:W-:Y:S05]  /*5890*/  @!P2 BRA `(.L_x_147) ;  /* 0xfffffffc00f0a947 */ /* 0x002fea000383ffff */
[----:B0-----:R-:W0:Y:S02]  /*58a0*/  @!P1 LDC R12, c[0x0][0x500] ;  /* 0x00014000ff0c9b82 */ /* 0x001e240000000800 */
[----:B0-----:R0:W-:Y:S02]  /*58b0*/  @!P1 SYNCS.ARRIVE.TRANS64 RZ, [R13+URZ+0x30000], R12 ;  /* 0x0300000c0dff99a7 */ /* 0x0011e4000800003f */
[----:B0-----:R-:W-:-:S04]  /*58c0*/  PRMT R12, R18, 0x9910, RZ ;  /* 0x00009910120c7816 */ /* 0x001fc800000000ff */
[----:B------:R-:W-:-:S13]  /*58d0*/  ISETP.NE.AND P2, PT, R12, 0x2, PT ;  /* 0x000000020c00780c */ /* 0x000fda0003f45270 */
[----:B------:R-:W-:Y:S05]  /*58e0*/  @P2 BRA `(.L_x_148) ;  /* 0x0000000000042947 */ /* 0x000fea0003800000 */
[----:B------:R-:W-:Y:S01]  /*58f0*/  BPT.TRAP 0x1 ;  /* 0x000000040000795c */ /* 0x000fe20000300000 */
.L_x_148:
[----:B------:R-:W-:Y:S05]  /*5900*/  @P0 BRA `(.L_x_149) ;  /* 0x0000000000040947 */ /* 0x000fea0003800000 */
[----:B------:R-:W-:Y:S01]  /*5910*/  BPT.TRAP 0x1 ;  /* 0x000000040000795c */ /* 0x000fe20000300000 */
.L_x_149:
[----:B------:R-:W-:Y:S01]  /*5920*/  R2UR UR9, R13 ;  /* 0x000000000d0972ca */ /* 0x000fe200000e0000 */
[----:B------:R-:W0:Y:S01]  /*5930*/  LDC.64 R14, c[0x0][0x3d8] ;  /* 0x0000f600ff0e7b82 */ /* 0x000e220000000a00 */
[----:B------:R-:W-:Y:S01]  /*5940*/  ULDC UR22, c[0x0][0x380] ;  /* 0x0000e00000167ab9 */ /* 0x000fe20000000800 */
[----:B------:R-:W-:Y:S01]  /*5950*/  R2UR UR46, R20 ;  /* 0x00000000142e72ca */ /* 0x000fe200000e0000 */
[----:B------:R-:W-:Y:S01]  /*5960*/  UISETP.NE.AND UP0, UPT, UR22, 0x1, UPT ;  /* 0x000000011600788c */ /* 0x000fe2000bf05270 */
[----:B------:R-:W-:Y:S01]  /*5970*/  R2UR UR47, R0 ;  /* 0x00000000002f72ca */ /* 0x000fe200000e0000 */
[----:B------:R-:W-:Y:S01]  /*5980*/  ULDC UR23, c[0x0][0x38c] ;  /* 0x0000e30000177ab9 */ /* 0x000fe20000000800 */
[----:B------:R-:W-:Y:S01]  /*5990*/  R2UR UR38, R21 ;  /* 0x00000000152672ca */ /* 0x000fe200000e0000 */
[----:B------:R-:W-:Y:S01]  /*59a0*/  UISETP.NE.AND UP1, UPT, UR23, 0x1, UPT ;  /* 0x000000011700788c */ /* 0x000fe2000bf25270 */
[----:B------:R-:W0:Y:S01]  /*59b0*/  LDC.64 R12, c[0x0][0x3b8] ;  /* 0x0000ee00ff0c7b82 */ /* 0x000e220000000a00 */
[----:B------:R-:W-:Y:S01]  /*59c0*/  R2UR UR8, R10 ;  /* 0x000000000a0872ca */ /* 0x000fe200000e0000 */
[----:B------:R-:W-:Y:S01]  /*59d0*/  ULDC.64 UR18, c[0x0][0x198] ;  /* 0x0000660000127ab9 */ /* 0x000fe20000000a00 */
[----:B------:R-:W-:Y:S01]  /*59e0*/  R2UR UR11, R17 ;  /* 0x00000000110b72ca */ /* 0x000fe200000e0000 */
[----:B------:R-:W-:Y:S01]  /*59f0*/  UIADD3 UR14, UP2, UR18, 0xf0, URZ ;  /* 0x000000f0120e7890 */ /* 0x000fe2000ff5e03f */
[----:B------:R-:W-:Y:S01]  /*5a00*/  R2UR UR40, R20 ;  /* 0x00000000142872ca */ /* 0x000fe200000e0000 */
[----:B------:R-:W-:Y:S01]  /*5a10*/  @UP0 ULDC UR32, c[0x0][0x384] ;  /* 0x0000e10000200ab9 */ /* 0x000fe20000000800 */
[----:B------:R-:W-:Y:S01]  /*5a20*/  @UP0 ULDC UR28, c[0x0][0x384] ;  /* 0x0000e100001c0ab9 */ /* 0x000fe20000000800 */
[----:B------:R-:W-:Y:S01]  /*5a30*/  @UP0 ULDC UR34, c[0x0][0x384] ;  /* 0x0000e10000220ab9 */ /* 0x000fe20000000800 */
[----:B------:R-:W-:Y:S01]  /*5a40*/  UIMAD.WIDE.U32 UR32, UR46, UR32, URZ ;  /* 0x000000202e2072a5 */ /* 0x000fe2000f8e003f */
[----:B------:R-:W-:Y:S01]  /*5a50*/  R2UR UR39, R21 ;  /* 0x00000000152772ca */ /* 0x000fe200000e0000 */
[----:B------:R-:W-:Y:S01]  /*5a60*/  UIMAD.WIDE.U32 UR28, UR47, UR28, URZ ;  /* 0x0000001c2f1c72a5 */ /* 0x000fe2000f8e003f */
[----:B------:R-:W-:Y:S01]  /*5a70*/  R2UR UR41, R0 ;  /* 0x00000000002972ca */ /* 0x000fe200000e0000 */
[----:B------:R-:W-:Y:S01]  /*5a80*/  @UP0 ULDC UR13, c[0x0][0x388] ;  /* 0x0000e200000d0ab9 */ /* 0x000fe20000000800 */
[----:B------:R-:W-:Y:S01]  /*5a90*/  UIMAD.WIDE.U32 UR34, UR38, UR34, URZ ;  /* 0x00000022262272a5 */ /* 0x000fe2000f8e003f */
[----:B------:R-:W-:Y:S01]  /*5aa0*/  R2UR UR10, R11 ;  /* 0x000000000b0a72ca */ /* 0x000fe200000e0000 */
[----:B------:R-:W-:Y:S01]  /*5ab0*/  ULEA UR8, UR8, UR11, 0xe ;  /* 0x0000000b08087291 */ /* 0x000fe2000f8e703f */
[----:B------:R-:W-:Y:S01]  /*5ac0*/  R2UR UR51, R24 ;  /* 0x00000000183372ca */ /* 0x000fe200000e0000 */
[----:B------:R-:W-:Y:S01]  /*5ad0*/  UMOV UR17, UR46 ;  /* 0x0000002e00117c82 */ /* 0x000fe20008000000 */
[----:B------:R-:W-:Y:S01]  /*5ae0*/  @UP0 ULDC UR11, c[0x0][0x388] ;  /* 0x0000e200000b0ab9 */ /* 0x000fe20000000800 */
[----:B------:R-:W-:Y:S01]  /*5af0*/  UMOV UR20, UR47 ;  /* 0x0000002f00147c82 */ /* 0x000fe20008000000 */
[----:B------:R-:W-:Y:S01]  /*5b00*/  @UP0 ULDC UR21, c[0x0][0x388] ;  /* 0x0000e20000150ab9 */ /* 0x000fe20000000800 */
[----:B------:R-:W-:Y:S01]  /*5b10*/  @UP0 USHF.R.U32.HI UR17, URZ, UR13, UR33 ;  /* 0x0000000d3f110299 */ /* 0x000fe20008011621 */
[----:B------:R-:W-:Y:S01]  /*5b20*/  R2UR UR54, R25 ;  /* 0x00000000193672ca */ /* 0x000fe200000e0000 */
[----:B0-----:R-:W-:Y:S01]  /*5b30*/  IMAD R12, R9, R12, R14 ;  /* 0x0000000c090c7224 */ /* 0x001fe200078e020e */
[----:B------:R-:W-:Y:S01]  /*5b40*/  UMOV UR12, UR38 ;  /* 0x00000026000c7c82 */ /* 0x000fe20008000000 */
[----:B------:R-:W-:Y:S01]  /*5b50*/  IMAD R13, R6, R13, R15 ;  /* 0x0000000d060d7224 */ /* 0x000fe200078e020f */
[----:B------:R-:W-:Y:S01]  /*5b60*/  @UP0 USHF.R.U32.HI UR20, URZ, UR11, UR29 ;  /* 0x0000000b3f140299 */ /* 0x000fe2000801161d */
[----:B------:R-:W-:Y:S01]  /*5b70*/  R2UR UR43, R22 ;  /* 0x00000000162b72ca */ /* 0x000fe200000e0000 */
[----:B------:R-:W-:Y:S01]  /*5b80*/  @UP0 USHF.R.U32.HI UR12, URZ, UR21, UR35 ;  /* 0x000000153f0c0299 */ /* 0x000fe20008011623 */
[----:B------:R-:W-:Y:S01]  /*5b90*/  R2UR UR56, R23 ;  /* 0x00000000173872ca */ /* 0x000fe200000e0000 */
[----:B------:R-:W-:Y:S01]  /*5ba0*/  @UP1 ULDC.64 UR30, c[0x0][0x390] ;  /* 0x0000e400001e1ab9 */ /* 0x000fe20000000a00 */
[----:B------:R-:W-:Y:S01]  /*5bb0*/  @UP1 ULDC.64 UR26, c[0x0][0x390] ;  /* 0x0000e400001a1ab9 */ /* 0x000fe20000000a00 */
[----:B------:R-:W-:Y:S01]  /*5bc0*/  UIADD3.X UR15, URZ, UR19, URZ, UP2, !UPT ;  /* 0x000000133f0f7290 */ /* 0x000fe200097fe43f */
[----:B------:R-:W-:Y:S01]  /*5bd0*/  PRMT R12, R12, 0x40, R13 ;  /* 0x000000400c0c7816 */ /* 0x000fe2000000000d */
[----:B------:R-:W-:Y:S01]  /*5be0*/  UIADD3 UR25, -UR17, URZ, URZ ;  /* 0x0000003f11197290 */ /* 0x000fe2000fffe13f */
[----:B------:R-:W-:Y:S01]  /*5bf0*/  R2UR UR53, R24 ;  /* 0x00000000183572ca */ /* 0x000fe200000e0000 */
[----:B------:R-:W-:Y:S01]  /*5c00*/  @UP1 ULDC.64 UR18, c[0x0][0x390] ;  /* 0x0000e40000121ab9 */ /* 0x000fe20000000a00 */
[----:B------:R-:W-:Y:S01]  /*5c10*/  UIMAD.WIDE.U32 UR36, UR20, UR30, URZ ;  /* 0x0000001e142472a5 */ /* 0x000fe2000f8e003f */
[----:B------:R-:W-:Y:S01]  /*5c20*/  R2UR UR30, R12 ;  /* 0x000000000c1e72ca */ /* 0x000fe200000e0000 */
[----:B------:R-:W-:Y:S01]  /*5c30*/  UIMAD.WIDE.U32 UR34, UR17, UR26, URZ ;  /* 0x0000001a112272a5 */ /* 0x000fe2000f8e003f */
[----:B------:R-:W-:Y:S01]  /*5c40*/  R2UR UR59, R25 ;  /* 0x00000000193b72ca */ /* 0x000fe200000e0000 */
[----:B------:R-:W-:Y:S01]  /*5c50*/  UIADD3 UR26, -UR12, URZ, URZ ;  /* 0x0000003f0c1a7290 */ /* 0x000fe2000fffe13f */
[----:B------:R-:W-:Y:S01]  /*5c60*/  R2UR UR55, R26 ;  /* 0x000000001a3772ca */ /* 0x000fe200000e0000 */
[----:B------:R-:W-:Y:S01]  /*5c70*/  UIMAD.WIDE.U32 UR32, UR12, UR18, URZ ;  /* 0x000000120c2072a5 */ /* 0x000fe2000f8e003f */
[----:B------:R-:W-:Y:S01]  /*5c80*/  IMAD R17, R10, 0x8000, R17 ;  /* 0x000080000a117824 */ /* 0x000fe200078e0211 */
[----:B------:R-:W-:Y:S01]  /*5c90*/  UMOV UR13, UR20 ;  /* 0x00000014000d7c82 */ /* 0x000fe20008000000 */
[----:B------:R-:W-:Y:S01]  /*5ca0*/  UIMAD UR18, UR22, UR25, UR40 ;  /* 0x00000019161272a4 */ /* 0x000fe2000f8e0228 */
[----:B------:R-:W-:Y:S01]  /*5cb0*/  VIADD R8, R8, 0xffffffff ;  /* 0xffffffff08087836 */ /* 0x000fe20000000000 */
[----:B------:R-:W-:Y:S01]  /*5cc0*/  UMOV UR29, UR17 ;  /* 0x00000011001d7c82 */ /* 0x000fe20008000000 */
[----:B------:R-:W-:Y:S01]  /*5cd0*/  @UP1 USHF.R.U32.HI UR13, URZ, UR31, UR37 ;  /* 0x0000001f3f0d1299 */ /* 0x000fe20008011625 */
[----:B------:R-:W-:Y:S01]  /*5ce0*/  R2UR UR31, R22 ;  /* 0x00000000161f72ca */ /* 0x000fe200000e0000 */
[----:B------:R-:W-:Y:S01]  /*5cf0*/  ULDC.64 UR6, c[0x0][0x3b0] ;  /* 0x0000ec0000067ab9 */ /* 0x000fe20000000a00 */
[----:B------:R-:W-:Y:S01]  /*5d00*/  ULDC.64 UR4, c[0x0][0x3d0] ;  /* 0x0000f40000047ab9 */ /* 0x000fe20000000a00 */
[----:B------:R-:W-:Y:S01]  /*5d10*/  UMOV UR21, UR12 ;  /* 0x0000000c00157c82 */ /* 0x000fe20008000000 */
[----:B------:R-:W-:Y:S01]  /*5d20*/  UIMAD UR25, UR22, UR26, UR39 ;  /* 0x0000001a161972a4 */ /* 0x000fe2000f8e0227 */
[----:B------:R-:W-:Y:S01]  /*5d30*/  R2UR UR39, R23 ;  /* 0x00000000172772ca */ /* 0x000fe200000e0000 */
[----:B------:R-:W-:Y:S01]  /*5d40*/  @UP1 USHF.R.U32.HI UR29, URZ, UR27, UR35 ;  /* 0x0000001b3f1d1299 */ /* 0x000fe20008011623 */
[----:B------:R-:W-:Y:S01]  /*5d50*/  ISETP.GT.AND P5, PT, R8, 0x1, PT ;  /* 0x000000010800780c */ /* 0x000fe20003fa4270 */
[----:B------:R-:W-:Y:S01]  /*5d60*/  @UP1 USHF.R.U32.HI UR21, URZ, UR19, UR33 ;  /* 0x000000133f151299 */ /* 0x000fe20008011621 */
[----:B------:R-:W-:Y:S01]  /*5d70*/  VIADD R10, R10, 0x1 ;  /* 0x000000010a0a7836 */ /* 0x000fe20000000000 */
[----:B------:R-:W-:-:S02]  /*5d80*/  UIMAD UR27, UR18, UR6, UR4 ;  /* 0x00000006121b72a4 */ /* 0x000fc4000f8e0204 */
[----:B------:R-:W-:Y:S02]  /*5d90*/  UIADD3 UR11, -UR20, URZ, URZ ;  /* 0x0000003f140b7290 */ /* 0x000fe4000fffe13f */
[----:B------:R-:W-:Y:S01]  /*5da0*/  UIADD3 UR18, -UR13, URZ, URZ ;  /* 0x0000003f0d127290 */ /* 0x000fe2000fffe13f */
[C---:B------:R-:W-:Y:S01]  /*5db0*/  ISETP.NE.AND P4, PT, R10.reuse, 0x4, PT ;  /* 0x000000040a00780c */ /* 0x040fe20003f85270 */
[----:B------:R-:W-:Y:S02]  /*5dc0*/  UIMAD UR19, UR25, UR6, UR4 ;  /* 0x00000006191372a4 */ /* 0x000fe4000f8e0204 */
[----:B------:R-:W-:Y:S01]  /*5dd0*/  UIADD3 UR28, -UR29, URZ, URZ ;  /* 0x0000003f1d1c7290 */ /* 0x000fe2000fffe13f */
[----:B------:R-:W-:Y:S01]  /*5de0*/  SEL R10, R10, RZ, P4 ;  /* 0x000000ff0a0a7207 */ /* 0x000fe20002000000 */
[----:B------:R-:W-:Y:S02]  /*5df0*/  UIADD3 UR25, -UR21, URZ, URZ ;  /* 0x0000003f15197290 */ /* 0x000fe4000fffe13f */
[----:B------:R-:W-:-:S02]  /*5e00*/  UIMAD UR11, UR22, UR11, UR41 ;  /* 0x0000000b160b72a4 */ /* 0x000fc4000f8e0229 */
[----:B------:R-:W-:Y:S02]  /*5e10*/  UIMAD UR18, UR23, UR18, UR20 ;  /* 0x00000012171272a4 */ /* 0x000fe4000f8e0214 */
[----:B------:R-:W-:Y:S02]  /*5e20*/  UIMAD UR28, UR23, UR28, UR17 ;  /* 0x0000001c171c72a4 */ /* 0x000fe4000f8e0211 */
[----:B------:R-:W-:Y:S02]  /*5e30*/  UIMAD UR20, UR23, UR25, UR12 ;  /* 0x00000019171472a4 */ /* 0x000fe4000f8e020c */
[----:B------:R-:W-:Y:S02]  /*5e40*/  UIADD3 UR9, UR9, 0x30000, URZ ;  /* 0x0003000009097890 */ /* 0x000fe4000fffe03f */
[----:B------:R-:W-:Y:S02]  /*5e50*/  USHF.L.U32 UR10, UR10, 0x6, URZ ;  /* 0x000000060a0a7899 */ /* 0x000fe4000800063f */
[----:B------:R-:W-:-:S02]  /*5e60*/  UIMAD UR11, UR11, UR6, UR4 ;  /* 0x000000060b0b72a4 */ /* 0x000fc4000f8e0204 */
[----:B------:R-:W-:Y:S02]  /*5e70*/  UIMAD UR12, UR18, UR7, UR5 ;  /* 0x00000007120c72a4 */ /* 0x000fe4000f8e0205 */
[----:B------:R-:W-:Y:S02]  /*5e80*/  UPRMT UR30, UR30, 0x5410, URZ ;  /* 0x000054101e1e7896 */ /* 0x000fe4000800003f */
[----:B------:R-:W-:Y:S02]  /*5e90*/  UIADD3 UR24, UR8, 0x800, URZ ;  /* 0x0000080008187890 */ /* 0x000fe4000fffe03f */
[----:B------:R-:W-:Y:S02]  /*5ea0*/  UIMAD UR28, UR28, UR7, UR5 ;  /* 0x000000071c1c72a4 */ /* 0x000fe4000f8e0205 */
[----:B------:R-:W-:Y:S02]  /*5eb0*/  UIADD3 UR16, UR8, 0x1000, URZ ;  /* 0x0000100008107890 */ /* 0x000fe4000fffe03f */
[----:B------:R-:W-:Y:S01]  /*5ec0*/  UIMAD UR20, UR20, UR7, UR5 ;  /* 0x00000007141472a4 */ /* 0x000fe2000f8e0205 */
[----:B------:R0:W-:Y:S01]  /*5ed0*/  UTMALDG.4D.IM2COL [UR8], [UR14], UR30 ;  /* 0x000000080e0073b4 */ /* 0x0001e2000805801e */
[----:B------:R-:W-:Y:S01]  /*5ee0*/  UMOV UR25, UR9 ;  /* 0x0000000900197c82 */ /* 0x000fe20008000000 */
[----:B------:R-:W-:Y:S01]  /*5ef0*/  UMOV UR26, UR10 ;  /* 0x0000000a001a7c82 */ /* 0x000fe20008000000 */
[----:B------:R-:W-:Y:S01]  /*5f00*/  UMOV UR17, UR9 ;  /* 0x0000000900117c82 */ /* 0x000fe20008000000 */
[----:B------:R-:W-:Y:S01]  /*5f10*/  UMOV UR18, UR10 ;  /* 0x0000000a00127c82 */ /* 0x000fe20008000000 */
[----:B------:R-:W-:Y:S01]  /*5f20*/  @UP0 ULDC UR33, c[0x0][0x388] ;  /* 0x0000e20000210ab9 */ /* 0x000fe20000000800 */
[----:B------:R-:W-:Y:S01]  /*5f30*/  @UP0 ULDC UR34, c[0x0][0x384] ;  /* 0x0000e10000220ab9 */ /* 0x000fe20000000800 */
[----:B------:R-:W-:Y:S01]  /*5f40*/  @UP0 ULDC UR37, c[0x0][0x388] ;  /* 0x0000e20000250ab9 */ /* 0x000fe20000000800 */
[----:B------:R1:W-:Y:S01]  /*5f50*/  UTMALDG.4D.IM2COL [UR24], [UR14], UR30 ;  /* 0x000000180e0073b4 */ /* 0x0003e2000805801e */
[----:B------:R-:W-:Y:S01]  /*5f60*/  @UP0 ULDC UR36, c[0x0][0x384] ;  /* 0x0000e10000240ab9 */ /* 0x000fe20000000800 */
[----:B------:R-:W-:Y:S01]  /*5f70*/  UMOV UR50, UR51 ;  /* 0x0000003300327c82 */ /* 0x000fe20008000000 */
[----:B------:R-:W-:Y:S01]  /*5f80*/  @UP0 ULDC UR35, c[0x0][0x388] ;  /* 0x0000e20000230ab9 */ /* 0x000fe20000000800 */
[----:B------:R-:W-:Y:S01]  /*5f90*/  @UP1 ULDC.64 UR48, c[0x0][0x390] ;  /* 0x0000e40000301ab9 */ /* 0x000fe20000000a00 */
[----:B------:R-:W-:-:S02]  /*5fa0*/  UIADD3 UR40, UR8, 0x1800, URZ ;  /* 0x0000180008287890 */ /* 0x000fc4000fffe03f */
[----:B------:R-:W-:Y:S01]  /*5fb0*/  UIADD3 UR32, UR8, 0x2000, URZ ;  /* 0x0000200008207890 */ /* 0x000fe2000fffe03f */
[----:B------:R2:W-:Y:S01]  /*5fc0*/  UTMALDG.4D.IM2COL [UR16], [UR14], UR30 ;  /* 0x000000100e0073b4 */ /* 0x0005e2000805801e */
[----:B------:R-:W-:Y:S01]  /*5fd0*/  UMOV UR41, UR9 ;  /* 0x0000000900297c82 */ /* 0x000fe20008000000 */
[----:B------:R-:W-:Y:S01]  /*5fe0*/  UMOV UR42, UR10 ;  /* 0x0000000a002a7c82 */ /* 0x000fe20008000000 */
[----:B------:R-:W-:Y:S01]  /*5ff0*/  @UP0 ULDC UR60, c[0x0][0x388] ;  /* 0x0000e200003c0ab9 */ /* 0x000fe20000000800 */
[----:B------:R-:W-:Y:S01]  /*6000*/  UMOV UR52, UR51 ;  /* 0x0000003300347c82 */ /* 0x000fe20008000000 */
[----:B------:R-:W-:Y:S01]  /*6010*/  @UP0 ULDC UR58, c[0x0][0x384] ;  /* 0x0000e100003a0ab9 */ /* 0x000fe20000000800 */
[----:B------:R-:W-:Y:S01]  /*6020*/  UMOV UR57, UR9 ;  /* 0x0000000900397c82 */ /* 0x000fe20008000000 */
[----:B0-----:R-:W-:Y:S01]  /*6030*/  UMOV UR13, UR39 ;  /* 0x00000027000d7c82 */ /* 0x001fe20008000000 */
[----:B------:R-:W-:Y:S01]  /*6040*/  UMOV UR11, UR54 ;  /* 0x00000036000b7c82 */ /* 0x000fe20008000000 */
[----:B------:R-:W-:Y:S01]  /*6050*/  UMOV UR12, UR55 ;  /* 0x00000037000c7c82 */ /* 0x000fe20008000000 */
[----:B-1----:R-:W-:Y:S01]  /*6060*/  @UP0 ULDC UR24, c[0x0][0x384] ;  /* 0x0000e10000180ab9 */ /* 0x002fe20000000800 */
[----:B------:R-:W-:Y:S01]  /*6070*/  UMOV UR27, UR31 ;  /* 0x0000001f001b7c82 */ /* 0x000fe20008000000 */
[----:B------:R-:W-:Y:S01]  /*6080*/  UIMAD.WIDE.U32 UR24, UR39, UR24, URZ ;  /* 0x00000018271872a5 */ /* 0x000fe2000f8e003f */
[----:B------:R-:W-:Y:S01]  /*6090*/  @UP0 ULDC UR26, c[0x0][0x388] ;  /* 0x0000e200001a0ab9 */ /* 0x000fe20000000800 */
[----:B------:R-:W-:-:S02]  /*60a0*/  @UP1 ULDC.64 UR28, c[0x0][0x390] ;  /* 0x0000e400001c1ab9 */ /* 0x000fc40000000a00 */
[----:B------:R-:W-:Y:S01]  /*60b0*/  @UP0 USHF.R.U32.HI UR13, URZ, UR37, UR25 ;  /* 0x000000253f0d0299 */ /* 0x000fe20008011619 */
[----:B--2---:R-:W-:Y:S01]  /*60c0*/  @UP0 ULDC UR20, c[0x0][0x384] ;  /* 0x0000e10000140ab9 */ /* 0x004fe20000000800 */
[----:B------:R-:W-:Y:S02]  /*60d0*/  UIMAD.WIDE.U32 UR36, UR54, UR36, URZ ;  /* 0x00000024362472a5 */ /* 0x000fe4000f8e003f */
[----:B------:R-:W-:Y:S01]  /*60e0*/  UIMAD.WIDE.U32 UR20, UR31, UR20, URZ ;  /* 0x000000141f1472a5 */ /* 0x000fe2000f8e003f */
[----:B------:R-:W-:Y:S01]  /*60f0*/  @UP1 ULDC.64 UR18, c[0x0][0x390] ;  /* 0x0000e40000121ab9 */ /* 0x000fe20000000a00 */
[----:B------:R-:W-:Y:S02]  /*6100*/  @UP0 USHF.R.U32.HI UR11, URZ, UR35, UR37 ;  /* 0x000000233f0b0299 */ /* 0x000fe40008011625 */
[----:B------:R-:W-:Y:S02]  /*6110*/  @UP0 USHF.R.U32.HI UR27, URZ, UR33, UR21 ;  /* 0x000000213f1b0299 */ /* 0x000fe40008011615 */
[----:B------:R-:W-:-:S02]  /*6120*/  UIMAD.WIDE.U32 UR20, UR51, UR34, URZ ;  /* 0x00000022331472a5 */ /* 0x000fc4000f8e003f */
[----:B------:R-:W-:Y:S02]  /*6130*/  UIMAD.WIDE.U32 UR36, UR13, UR28, URZ ;  /* 0x0000001c0d2472a5 */ /* 0x000fe4000f8e003f */
[----:B------:R-:W-:Y:S02]  /*6140*/  @UP0 USHF.R.U32.HI UR50, URZ, UR26, UR21 ;  /* 0x0000001a3f320299 */ /* 0x000fe40008011615 */
[----:B------:R-:W-:Y:S01]  /*6150*/  UIMAD.WIDE.U32 UR20, UR27, UR18, URZ ;  /* 0x000000121b1472a5 */ /* 0x000fe2000f8e003f */
[----:B------:R-:W-:Y:S01]  /*6160*/  @UP1 ULDC.64 UR16, c[0x0][0x390] ;  /* 0x0000e40000101ab9 */ /* 0x000fe20000000a00 */
[----:B------:R-:W-:Y:S02]  /*6170*/  UMOV UR45, UR27 ;  /* 0x0000001b002d7c82 */ /* 0x000fe40008000000 */
[----:B------:R-:W-:Y:S02]  /*6180*/  @UP1 USHF.R.U32.HI UR45, URZ, UR19, UR21 ;  /* 0x000000133f2d1299 */ /* 0x000fe40008011615 */
[----:B------:R-:W-:-:S02]  /*6190*/  UIMAD.WIDE.U32 UR20, UR11, UR16, URZ ;  /* 0x000000100b1472a5 */ /* 0x000fc4000f8e003f */
[----:B------:R-:W-:Y:S01]  /*61a0*/  UIMAD.WIDE.U32 UR18, UR50, UR48, URZ ;  /* 0x00000030321272a5 */ /* 0x000fe2000f8e003f */
[----:B------:R-:W-:Y:S01]  /*61b0*/  @UP1 UMOV UR16, UR37 ;  /* 0x0000002500101c82 */ /* 0x000fe20008000000 */
[----:B------:R-:W-:Y:S01]  /*61c0*/  UMOV UR37, UR13 ;  /* 0x0000000d00257c82 */ /* 0x000fe20008000000 */
[----:B------:R-:W-:Y:S02]  /*61d0*/  @UP1 USHF.R.U32.HI UR37, URZ, UR29, UR16 ;  /* 0x0000001d3f251299 */ /* 0x000fe40008011610 */
[----:B------:R-:W-:Y:S01]  /*61e0*/  @UP1 UMOV UR20, UR21 ;  /* 0x0000001500141c82 */ /* 0x000fe20008000000 */
[----:B------:R-:W-:Y:S01]  /*61f0*/  UMOV UR29, UR50 ;  /* 0x00000032001d7c82 */ /* 0x000fe20008000000 */
[----:B------:R-:W-:Y:S01]  /*6200*/  @UP1 USHF.R.U32.HI UR29, URZ, UR49, UR19 ;  /* 0x000000313f1d1299 */ /* 0x000fe20008011613 */
[----:B------:R-:W-:Y:S01]  /*6210*/  UMOV UR21, UR11 ;  /* 0x0000000b00157c82 */ /* 0x000fe20008000000 */
[----:B------:R-:W-:Y:S02]  /*6220*/  @UP1 USHF.R.U32.HI UR21, URZ, UR17, UR20 ;  /* 0x000000113f151299 */ /* 0x000fe40008011614 */
[----:B------:R-:W-:-:S02]  /*6230*/  UIADD3 UR35, -UR27, URZ, URZ ;  /* 0x0000003f1b237290 */ /* 0x000fc4000fffe13f */
[----:B------:R-:W-:Y:S02]  /*6240*/  UIADD3 UR16, -UR45, URZ, URZ ;  /* 0x0000003f2d107290 */ /* 0x000fe4000fffe13f */
[----:B------:R-:W-:Y:S02]  /*6250*/  UIADD3 UR18, -UR13, URZ, URZ ;  /* 0x0000003f0d127290 */ /* 0x000fe4000fffe13f */
[----:B------:R-:W-:Y:S02]  /*6260*/  UIADD3 UR36, -UR37, URZ, URZ ;  /* 0x0000003f25247290 */ /* 0x000fe4000fffe13f */
[----:B------:R-:W-:Y:S02]  /*6270*/  UIADD3 UR19, -UR50, URZ, URZ ;  /* 0x0000003f32137290 */ /* 0x000fe4000fffe13f */
[----:B------:R-:W-:Y:S02]  /*6280*/  UIADD3 UR28, -UR29, URZ, URZ ;  /* 0x0000003f1d1c7290 */ /* 0x000fe4000fffe13f */
[----:B------:R-:W-:-:S02]  /*6290*/  UIADD3 UR17, -UR11, URZ, URZ ;  /* 0x0000003f0b117290 */ /* 0x000fc4000fffe13f */
[----:B------:R-:W-:Y:S02]  /*62a0*/  UIADD3 UR20, -UR21, URZ, URZ ;  /* 0x0000003f15147290 */ /* 0x000fe4000fffe13f */
[----:B------:R-:W-:Y:S02]  /*62b0*/  UIMAD UR35, UR22, UR35, UR43 ;  /* 0x00000023162372a4 */ /* 0x000fe4000f8e022b */
[----:B------:R-:W-:Y:S02]  /*62c0*/  UIMAD UR16, UR23, UR16, UR27 ;  /* 0x00000010171072a4 */ /* 0x000fe4000f8e021b */
[----:B------:R-:W-:Y:S02]  /*62d0*/  UIMAD UR18, UR22, UR18, UR56 ;  /* 0x00000012161272a4 */ /* 0x000fe4000f8e0238 */
[----:B------:R-:W-:Y:S02]  /*62e0*/  UIMAD UR36, UR23, UR36, UR13 ;  /* 0x00000024172472a4 */ /* 0x000fe4000f8e020d */
[----:B------:R-:W-:-:S02]  /*62f0*/  UIMAD UR19, UR22, UR19, UR53 ;  /* 0x00000013161372a4 */ /* 0x000fc4000f8e0235 */
[----:B------:R-:W-:Y:S02]  /*6300*/  UIMAD UR28, UR23, UR28, UR50 ;  /* 0x0000001c171c72a4 */ /* 0x000fe4000f8e0232 */
[----:B------:R-:W-:Y:S02]  /*6310*/  UIMAD UR17, UR22, UR17, UR59 ;  /* 0x00000011161172a4 */ /* 0x000fe4000f8e023b */
[----:B------:R-:W-:Y:S02]  /*6320*/  UIMAD UR20, UR23, UR20, UR11 ;  /* 0x00000014171472a4 */ /* 0x000fe4000f8e020b */
[----:B------:R-:W-:Y:S02]  /*6330*/  UIMAD UR43, UR35, UR6, UR4 ;  /* 0x00000006232b72a4 */ /* 0x000fe4000f8e0204 */
[----:B------:R-:W-:Y:S02]  /*6340*/  UIMAD UR44, UR16, UR7, UR5 ;  /* 0x00000007102c72a4 */ /* 0x000fe4000f8e0205 */
[----:B------:R-:W-:-:S02]  /*6350*/  UIMAD UR35, UR18, UR6, UR4 ;  /* 0x00000006122372a4 */ /* 0x000fc4000f8e0204 */
[----:B------:R-:W-:Y:S02]  /*6360*/  UIMAD UR36, UR36, UR7, UR5 ;  /* 0x00000007242472a4 */ /* 0x000fe4000f8e0205 */
[----:B------:R-:W-:Y:S02]  /*6370*/  UIADD3 UR24, UR8, 0x2800, URZ ;  /* 0x0000280008187890 */ /* 0x000fe4000fffe03f */
[----:B------:R-:W-:Y:S01]  /*6380*/  UIMAD UR27, UR19, UR6, UR4 ;  /* 0x00000006131b72a4 */ /* 0x000fe2000f8e0204 */
[----:B------:R0:W-:Y:S01]  /*6390*/  UTMALDG.4D.IM2COL [UR40], [UR14], UR30 ;  /* 0x000000280e0073b4 */ /* 0x0001e2000805801e */
[----:B------:R-:W-:Y:S02]  /*63a0*/  UIMAD UR28, UR28, UR7, UR5 ;  /* 0x000000071c1c72a4 */ /* 0x000fe4000f8e0205 */
[----:B------:R-:W-:Y:S02]  /*63b0*/  UIADD3 UR16, UR8, 0x3000, URZ ;  /* 0x0000300008107890 */ /* 0x000fe4000fffe03f */
[----:B------:R-:W-:-:S02]  /*63c0*/  UIMAD UR19, UR17, UR6, UR4 ;  /* 0x00000006111372a4 */ /* 0x000fc4000f8e0204 */
[----:B------:R-:W-:Y:S01]  /*63d0*/  UIMAD UR20, UR20, UR7, UR5 ;  /* 0x00000007141472a4 */ /* 0x000fe2000f8e0205 */
[----:B------:R-:W-:Y:S01]  /*63e0*/  UMOV UR33, UR9 ;  /* 0x0000000900217c82 */ /* 0x000fe20008000000 */
[----:B------:R-:W-:Y:S01]  /*63f0*/  UMOV UR34, UR10 ;  /* 0x0000000a00227c82 */ /* 0x000fe20008000000 */
[----:B------:R-:W-:Y:S01]  /*6400*/  UMOV UR25, UR9 ;  /* 0x0000000900197c82 */ /* 0x000fe20008000000 */
[----:B------:R-:W-:Y:S01]  /*6410*/  UMOV UR26, UR10 ;  /* 0x0000000a001a7c82 */ /* 0x000fe20008000000 */
[----:B------:R1:W-:Y:S01]  /*6420*/  UTMALDG.4D.IM2COL [UR32], [UR14], UR30 ;  /* 0x000000200e0073b4 */ /* 0x0003e2000805801e */
[----:B------:R-:W-:Y:S01]  /*6430*/  UMOV UR17, UR9 ;  /* 0x0000000900117c82 */ /* 0x000fe20008000000 */
[----:B------:R-:W-:Y:S01]  /*6440*/  UMOV UR18, UR10 ;  /* 0x0000000a00127c82 */ /* 0x000fe20008000000 */
[----:B------:R-:W-:Y:S01]  /*6450*/  @UP0 ULDC UR13, c[0x0][0x388] ;  /* 0x0000e200000d0ab9 */ /* 0x000fe20000000800 */
[----:B------:R-:W-:Y:S01]  /*6460*/  @UP0 ULDC UR50, c[0x0][0x384] ;  /* 0x0000e10000320ab9 */ /* 0x000fe20000000800 */
[----:B------:R-:W-:Y:S01]  /*6470*/  UMOV UR11, UR55 ;  /* 0x00000037000b7c82 */ /* 0x000fe20008000000 */
[----:B------:R-:W-:Y:S01]  /*6480*/  UIADD3 UR56, UR8, 0x1400, URZ ;  /* 0x0000140008387890 */ /* 0x000fe2000fffe03f */
[----:B------:R2:W-:Y:S01]  /*6490*/  UTMALDG.4D.IM2COL [UR24], [UR14], UR30 ;  /* 0x000000180e0073b4 */ /* 0x0005e2000805801e */
[----:B------:R-:W-:Y:S01]  /*64a0*/  UIADD3 UR48, UR8, 0x1c00, URZ ;  /* 0x00001c0008307890 */ /* 0x000fe2000fffe03f */
[----:B0-----:R-:W-:Y:S01]  /*64b0*/  @UP0 ULDC UR40, c[0x0][0x384] ;  /* 0x0000e10000280ab9 */ /* 0x001fe20000000800 */
[----:B------:R-:W-:Y:S01]  /*64c0*/  @UP0 ULDC UR41, c[0x0][0x388] ;  /* 0x0000e20000290ab9 */ /* 0x000fe20000000800 */
[----:B------:R-:W-:Y:S01]  /*64d0*/  R2UR UR43, R26 ;  /* 0x000000001a2b72ca */ /* 0x000fe200000e0000 */
[----:B------:R-:W-:Y:S01]  /*64e0*/  @UP0 ULDC UR44, c[0x0][0x384] ;  /* 0x0000e100002c0ab9 */ /* 0x000fe20000000800 */
[----:B------:R-:W-:Y:S01]  /*64f0*/  @UP0 ULDC UR42, c[0x0][0x388] ;  /* 0x0000e200002a0ab9 */ /* 0x000fe20000000800 */
[----:B------:R0:W-:Y:S01]  /*6500*/  UTMALDG.4D.IM2COL [UR16], [UR14], UR30 ;  /* 0x000000100e0073b4 */ /* 0x0001e2000805801e */
[----:B------:R-:W-:Y:S01]  /*6510*/  MOV R46, UR48 ;  /* 0x00000030002e7c02 */ /* 0x000fe20008000f00 */
[----:B------:R-:W-:-:S02]  /*6520*/  UMOV UR49, UR9 ;  /* 0x0000000900317c82 */ /* 0x000fc40008000000 */
[----:B------:R-:W-:Y:S01]  /*6530*/  MOV R45, UR49 ;  /* 0x00000031002d7c02 */ /* 0x000fe20008000f00 */
[----:B-1----:R-:W-:Y:S01]  /*6540*/  @UP0 ULDC UR35, c[0x0][0x384] ;  /* 0x0000e10000230ab9 */ /* 0x002fe20000000800 */
[----:B------:R-:W-:Y:S01]  /*6550*/  @UP0 ULDC UR34, c[0x0][0x384] ;  /* 0x0000e10000220ab9 */ /* 0x000fe20000000800 */
[----:B------:R-:W-:Y:S01]  /*6560*/  @UP0 ULDC UR36, c[0x0][0x384] ;  /* 0x0000e10000240ab9 */ /* 0x000fe20000000800 */
[----:B------:R-:W-:Y:S01]  /*6570*/  @UP0 ULDC UR37, c[0x0][0x388] ;  /* 0x0000e20000250ab9 */ /* 0x000fe20000000800 */
[----:B--2---:R-:W-:Y:S01]  /*6580*/  @UP0 ULDC UR25, c[0x0][0x384] ;  /* 0x0000e10000190ab9 */ /* 0x004fe20000000800 */
[----:B------:R-:W-:Y:S01]  /*6590*/  @UP1 ULDC.64 UR28, c[0x0][0x390] ;  /* 0x0000e400001c1ab9 */ /* 0x000fe20000000a00 */
[----:B------:R-:W-:Y:S01]  /*65a0*/  @UP0 ULDC UR24, c[0x0][0x384] ;  /* 0x0000e10000180ab9 */ /* 0x000fe20000000800 */
[----:B------:R-:W-:Y:S01]  /*65b0*/  @UP0 ULDC UR26, c[0x0][0x388] ;  /* 0x0000e200001a0ab9 */ /* 0x000fe20000000800 */
[----:B0-----:R-:W-:-:S03]  /*65c0*/  UIMAD.WIDE.U32 UR16, UR55, UR40, URZ ;  /* 0x00000028371072a5 */ /* 0x001fc6000f8e003f */
[----:B------:R-:W-:-:S04]  /*65d0*/  @UP0 ULDC UR40, c[0x0][0x388] ;  /* 0x0000e20000280ab9 */ /* 0x000fc80000000800 */
[----:B------:R-:W-:Y:S01]  /*65e0*/  @UP0 UMOV UR27, UR17 ;  /* 0x00000011001b0c82 */ /* 0x000fe20008000000 */
[----:B------:R-:W-:Y:S01]  /*65f0*/  @UP1 ULDC.64 UR16, c[0x0][0x390] ;  /* 0x0000e40000101ab9 */ /* 0x000fe20000000a00 */
[----:B------:R-:W-:-:S03]  /*6600*/  @UP0 USHF.R.U32.HI UR12, URZ, UR41, UR27 ;  /* 0x000000293f0c0299 */ /* 0x000fc6000801161b */
[----:B------:R-:W-:Y:S01]  /*6610*/  @UP0 ULDC UR41, c[0x0][0x388] ;  /* 0x0000e20000290ab9 */ /* 0x000fe20000000800 */
[----:B------:R-:W-:-:S03]  /*6620*/  UIMAD.WIDE.U32 UR18, UR12, UR16, URZ ;  /* 0x000000100c1272a5 */ /* 0x000fc6000f8e003f */
[----:B------:R-:W-:Y:S01]  /*6630*/  UMOV UR21, UR12 ;  /* 0x0000000c00157c82 */ /* 0x000fe20008000000 */
[----:B------:R-:W-:Y:S02]  /*6640*/  @UP1 USHF.R.U32.HI UR21, URZ, UR17, UR19 ;  /* 0x000000113f151299 */ /* 0x000fe40008011613 */
[----:B------:R-:W-:Y:S02]  /*6650*/  UIADD3 UR19, -UR12, URZ, URZ ;  /* 0x0000003f0c137290 */ /* 0x000fe4000fffe13f */
[----:B------:R-:W-:Y:S02]  /*6660*/  UIADD3 UR20, -UR21, URZ, URZ ;  /* 0x0000003f15147290 */ /* 0x000fe4000fffe13f */
[----:B------:R-:W-:Y:S02]  /*6670*/  UIMAD UR19, UR22, UR19, UR43 ;  /* 0x00000013161372a4 */ /* 0x000fe4000f8e022b */
[----:B------:R-:W-:Y:S02]  /*6680*/  UIMAD UR20, UR23, UR20, UR12 ;  /* 0x00000014171472a4 */ /* 0x000fe4000f8e020c */
[----:B------:R-:W-:-:S02]  /*6690*/  UIMAD.WIDE.U32 UR16, UR47, UR25, URZ ;  /* 0x000000192f1072a5 */ /* 0x000fc4000f8e003f */
[----:B------:R-:W-:Y:S02]  /*66a0*/  UIADD3 UR16, UR8, 0x3800, URZ ;  /* 0x0000380008107890 */ /* 0x000fe4000fffe03f */
[----:B------:R-:W-:Y:S02]  /*66b0*/  UIMAD UR19, UR19, UR6, UR4 ;  /* 0x00000006131372a4 */ /* 0x000fe4000f8e0204 */
[----:B------:R-:W-:Y:S02]  /*66c0*/  UIMAD UR20, UR20, UR7, UR5 ;  /* 0x00000007141472a4 */ /* 0x000fe4000f8e0205 */
[----:B------:R-:W-:Y:S01]  /*66d0*/  @UP0 USHF.R.U32.HI UR47, URZ, UR13, UR17 ;  /* 0x0000000d3f2f0299 */ /* 0x000fe20008011611 */
[----:B------:R-:W-:Y:S02]  /*66e0*/  UMOV UR18, UR10 ;  /* 0x0000000a00127c82 */ /* 0x000fe40008000000 */
[----:B------:R-:W-:Y:S01]  /*66f0*/  UMOV UR17, UR9 ;  /* 0x0000000900117c82 */ /* 0x000fe20008000000 */
[----:B------:R-:W-:-:S02]  /*6700*/  UIMAD.WIDE.U32 UR32, UR47, UR28, URZ ;  /* 0x0000001c2f2072a5 */ /* 0x000fc4000f8e003f */
[----:B------:R-:W-:Y:S01]  /*6710*/  UIMAD.WIDE.U32 UR24, UR46, UR24, URZ ;  /* 0x000000182e1872a5 */ /* 0x000fe2000f8e003f */
[----:B------:R0:W-:Y:S01]  /*6720*/  UTMALDG.4D.IM2COL [UR16], [UR14], UR30 ;  /* 0x000000100e0073b4 */ /* 0x0001e2000805801e */
[----:B------:R-:W-:Y:S01]  /*6730*/  UMOV UR45, UR47 ;  /* 0x0000002f002d7c82 */ /* 0x000fe20008000000 */
[----:B------:R-:W-:Y:S02]  /*6740*/  @UP1 USHF.R.U32.HI UR45, URZ, UR29, UR33 ;  /* 0x0000001d3f2d1299 */ /* 0x000fe40008011621 */
[----:B------:R-:W-:Y:S02]  /*6750*/  UIMAD.WIDE.U32 UR28, UR39, UR36, URZ ;  /* 0x00000024271c72a5 */ /* 0x000fe4000f8e003f */
[----:B------:R-:W-:Y:S02]  /*6760*/  @UP0 USHF.R.U32.HI UR46, URZ, UR26, UR25 ;  /* 0x0000001a3f2e0299 */ /* 0x000fe40008011619 */
[----:B------:R-:W-:Y:S01]  /*6770*/  @UP0 USHF.R.U32.HI UR39, URZ, UR41, UR29 ;  /* 0x000000293f270299 */ /* 0x000fe2000801161d */
[----:B------:R-:W-:Y:S01]  /*6780*/  IMAD.U32 R16, RZ, RZ, UR45 ;  /* 0x0000002dff107e24 */ /* 0x000fe2000f8e00ff */
[----:B------:R-:W-:Y:S01]  /*6790*/  @UP1 ULDC.64 UR24, c[0x0][0x390] ;  /* 0x0000e40000181ab9 */ /* 0x000fe20000000a00 */
[----:B------:R-:W-:Y:S01]  /*67a0*/  @UP1 ULDC.64 UR26, c[0x0][0x390] ;  /* 0x0000e400001a1ab9 */ /* 0x000fe20000000a00 */
[----:B------:R-:W-:Y:S01]  /*67b0*/  @UP1 ULDC.64 UR12, c[0x0][0x390] ;  /* 0x0000e400000c1ab9 */ /* 0x000fe20000000a00 */
[----:B------:R-:W-:Y:S01]  /*67c0*/  @UP0 ULDC UR36, c[0x0][0x388] ;  /* 0x0000e20000240ab9 */ /* 0x000fe20000000800 */
[----:B------:R-:W-:Y:S01]  /*67d0*/  UMOV UR41, UR9 ;  /* 0x0000000900297c82 */ /* 0x000fe20008000000 */
[----:B0-----:R-:W-:-:S02]  /*67e0*/  UIMAD.WIDE.U32 UR18, UR38, UR35, URZ ;  /* 0x00000023261272a5 */ /* 0x001fc4000f8e003f */
[----:B------:R-:W-:Y:S01]  /*67f0*/  UIMAD.WIDE.U32 UR34, UR31, UR34, URZ ;  /* 0x000000221f2272a5 */ /* 0x000fe2000f8e003f */
[----:B------:R-:W-:Y:S01]  /*6800*/  @UP1 ULDC.64 UR20, c[0x0][0x390] ;  /* 0x0000e40000141ab9 */ /* 0x000fe20000000a00 */
[----:B------:R-:W-:-:S03]  /*6810*/  UIMAD.WIDE.U32 UR16, UR46, UR12, URZ ;  /* 0x0000000c2e1072a5 */ /* 0x000fc6000f8e003f */
[----:B------:R-:W-:Y:S01]  /*6820*/  @UP0 UMOV UR32, UR19 ;  /* 0x0000001300200c82 */ /* 0x000fe20008000000 */
[----:B------:R-:W-:Y:S01]  /*6830*/  UMOV UR18, UR46 ;  /* 0x0000002e00127c82 */ /* 0x000fe20008000000 */
[----:B------:R-:W-:Y:S01]  /*6840*/  @UP0 UMOV UR34, UR35 ;  /* 0x0000002300220c82 */ /* 0x000fe20008000000 */
[----:B------:R-:W-:Y:S02]  /*6850*/  @UP0 USHF.R.U32.HI UR38, URZ, UR37, UR32 ;  /* 0x000000253f260299 */ /* 0x000fe40008011620 */
[----:B------:R-:W-:Y:S02]  /*6860*/  @UP0 USHF.R.U32.HI UR31, URZ, UR40, UR34 ;  /* 0x000000283f1f0299 */ /* 0x000fe40008011622 */
[----:B------:R-:W-:Y:S02]  /*6870*/  UIMAD.WIDE.U32 UR32, UR38, UR26, URZ ;  /* 0x0000001a262072a5 */ /* 0x000fe4000f8e003f */
[----:B------:R-:W-:Y:S02]  /*6880*/  UIMAD.WIDE.U32 UR28, UR31, UR24, URZ ;  /* 0x000000181f1c72a5 */ /* 0x000fe4000f8e003f */
[----:B------:R-:W-:-:S02]  /*6890*/  UIADD3 UR24, UR8, 0xc00, URZ ;  /* 0x00000c0008187890 */ /* 0x000fc4000fffe03f */
[----:B------:R-:W-:Y:S01]  /*68a0*/  UIADD3 UR26, UR8, 0x400, URZ ;  /* 0x00000400081a7890 */ /* 0x000fe2000fffe03f */
[----:B------:R-:W-:Y:S01]  /*68b0*/  UMOV UR53, UR31 ;  /* 0x0000001f00357c82 */ /* 0x000fe20008000000 */
[----:B------:R-:W-:Y:S02]  /*68c0*/  @UP1 USHF.R.U32.HI UR53, URZ, UR25, UR29 ;  /* 0x000000193f351299 */ /* 0x000fe4000801161d */
[----:B------:R-:W-:Y:S01]  /*68d0*/  IMAD.U32 R47, RZ, RZ, UR24 ;  /* 0x00000018ff2f7e24 */ /* 0x000fe2000f8e00ff */
[----:B------:R-:W-:Y:S01]  /*68e0*/  UIMAD.WIDE.U32 UR24, UR51, UR44, URZ ;  /* 0x0000002c331872a5 */ /* 0x000fe2000f8e003f */
[----:B------:R-:W-:Y:S01]  /*68f0*/  IMAD.U32 R42, RZ, RZ, UR26 ;  /* 0x0000001aff2a7e24 */ /* 0x000fe2000f8e00ff */
[----:B------:R-:W-:Y:S01]  /*6900*/  UMOV UR61, UR38 ;  /* 0x00000026003d7c82 */ /* 0x000fe20008000000 */
[----:B------:R-:W-:Y:S01]  /*6910*/  @UP1 USHF.R.U32.HI UR61, URZ, UR27, UR33 ;  /* 0x0000001b3f3d1299 */ /* 0x000fe20008011621 */
[----:B------:R-:W-:Y:S01]  /*6920*/  R2UR UR44, R0 ;  /* 0x00000000002c72ca */ /* 0x000fe200000e0000 */
[----:B------:R-:W-:Y:S01]  /*6930*/  UIMAD.WIDE.U32 UR26, UR39, UR20, URZ ;  /* 0x00000014271a72a5 */ /* 0x000fe2000f8e003f */
[----:B------:R-:W-:Y:S01]  /*6940*/  R2UR UR48, R47 ;  /* 0x000000002f3072ca */ /* 0x000fe200000e0000 */
[----:B------:R-:W-:Y:S01]  /*6950*/  UMOV UR35, UR45 ;  /* 0x0000002d00237c82 */ /* 0x000fe20008000000 */
[----:B------:R-:W-:Y:S01]  /*6960*/  @UP0 UMOV UR20, UR25 ;  /* 0x0000001900140c82 */ /* 0x000fe20008000000 */
[----:B------:R-:W-:Y:S01]  /*6970*/  UMOV UR45, UR39 ;  /* 0x00000027002d7c82 */ /* 0x000fe20008000000 */
[----:B------:R-:W-:-:S02]  /*6980*/  @UP1 USHF.R.U32.HI UR45, URZ, UR21, UR27 ;  /* 0x000000153f2d1299 */ /* 0x000fc4000801161b */
[----:B------:R-:W-:Y:S01]  /*6990*/  @UP0 USHF.R.U32.HI UR52, URZ, UR60, UR20 ;  /* 0x0000003c3f340299 */ /* 0x000fe20008011614 */
[----:B------:R-:W-:Y:S01]  /*69a0*/  R2UR UR60, R23 ;  /* 0x00000000173c72ca */ /* 0x000fe200000e0000 */
[----:B------:R-:W-:Y:S02]  /*69b0*/  UIMAD.WIDE.U32 UR24, UR54, UR50, URZ ;  /* 0x00000032361872a5 */ /* 0x000fe4000f8e003f */
[----:B------:R-:W-:Y:S01]  /*69c0*/  UIMAD.WIDE.U32 UR20, UR55, UR58, URZ ;  /* 0x0000003a371472a5 */ /* 0x000fe2000f8e003f */
[----:B------:R-:W-:Y:S01]  /*69d0*/  @UP1 UMOV UR12, UR17 ;  /* 0x00000011000c1c82 */ /* 0x000fe20008000000 */
[----:B------:R-:W-:Y:S01]  /*69e0*/  @UP1 ULDC.64 UR16, c[0x0][0x390] ;  /* 0x0000e40000101ab9 */ /* 0x000fe20000000a00 */
[----:B------:R-:W-:Y:S02]  /*69f0*/  @UP0 USHF.R.U32.HI UR54, URZ, UR36, UR25 ;  /* 0x000000243f360299 */ /* 0x000fe40008011619 */
[----:B------:R-:W-:Y:S02]  /*6a00*/  @UP1 USHF.R.U32.HI UR18, URZ, UR13, UR12 ;  /* 0x0000000d3f121299 */ /* 0x000fe4000801160c */
[----:B------:R-:W-:Y:S01]  /*6a10*/  @UP0 UMOV UR25, UR21 ;  /* 0x0000001500190c82 */ /* 0x000fe20008000000 */
[----:B------:R-:W-:-:S02]  /*6a20*/  UIMAD.WIDE.U32 UR20, UR52, UR16, URZ ;  /* 0x00000010341472a5 */ /* 0x000fc4000f8e003f */
[----:B------:R-:W-:Y:S01]  /*6a30*/  @UP0 USHF.R.U32.HI UR11, URZ, UR42, UR25 ;  /* 0x0000002a3f0b0299 */ /* 0x000fe20008011619 */
[----:B------:R-:W-:Y:S01]  /*6a40*/  IMAD.U32 R12, RZ, RZ, UR18 ;  /* 0x00000012ff0c7e24 */ /* 0x000fe2000f8e00ff */
[----:B------:R-:W-:Y:S01]  /*6a50*/  @UP1 ULDC.64 UR12, c[0x0][0x390] ;  /* 0x0000e400000c1ab9 */ /* 0x000fe20000000a00 */
[----:B------:R-:W-:Y:S01]  /*6a60*/  UMOV UR37, UR52 ;  /* 0x0000003400257c82 */ /* 0x000fe20008000000 */
[----:B------:R-:W-:Y:S01]  /*6a70*/  @UP1 USHF.R.U32.HI UR37, URZ, UR17, UR21 ;  /* 0x000000113f251299 */ /* 0x000fe20008011615 */
[----:B------:R-:W-:Y:S01]  /*6a80*/  UMOV UR36, UR35 ;  /* 0x0000002300247c82 */ /* 0x000fe20008000000 */
[----:B------:R-:W-:Y:S01]  /*6a90*/  UIMAD.WIDE.U32 UR20, UR11, UR12, URZ ;  /* 0x0000000c0b1472a5 */ /* 0x000fe2000f8e003f */
[----:B------:R-:W-:Y:S01]  /*6aa0*/  R2UR UR35, R20 ;  /* 0x00000000142372ca */ /* 0x000fe200000e0000 */
[----:B------:R-:W-:Y:S01]  /*6ab0*/  UIADD3 UR17, -UR47, URZ, URZ ;  /* 0x0000003f2f117290 */ /* 0x000fe2000fffe13f */
[----:B------:R-:W-:Y:S01]  /*6ac0*/  R2UR UR28, R12 ;  /* 0x000000000c1c72ca */ /* 0x000fe200000e0000 */
[----:B------:R-:W-:Y:S01]  /*6ad0*/  UIADD3 UR40, UR8, 0x2400, URZ ;  /* 0x0000240008287890 */ /* 0x000fe2000fffe03f */
[----:B------:R-:W-:Y:S01]  /*6ae0*/  MOV R12, UR23 ;  /* 0x00000017000c7c02 */ /* 0x000fe20008000f00 */
[----:B------:R-:W-:Y:S01]  /*6af0*/  UIMAD UR17, UR22, UR17, UR44 ;  /* 0x00000011161172a4 */ /* 0x000fe2000f8e022c */
[----:B------:R-:W-:Y:S01]  /*6b00*/  R2UR UR44, R21 ;  /* 0x00000000152c72ca */ /* 0x000fe200000e0000 */
[----:B------:R-:W-:-:S02]  /*6b10*/  UIADD3 UR32, UR8, 0x2c00, URZ ;  /* 0x00002c0008207890 */ /* 0x000fc4000fffe03f */
[----:B------:R-:W-:Y:S02]  /*6b20*/  UIADD3 UR24, UR8, 0x3400, URZ ;  /* 0x0000340008187890 */ /* 0x000fe4000fffe03f */
[----:B------:R-:W-:Y:S02]  /*6b30*/  UIADD3 UR16, UR8, 0x3c00, URZ ;  /* 0x00003c0008107890 */ /* 0x000fe4000fffe03f */
[----:B------:R-:W-:Y:S01]  /*6b40*/  UIADD3 UR12, -UR38, URZ, URZ ;  /* 0x0000003f260c7290 */ /* 0x000fe2000fffe13f */
[----:B------:R-:W-:Y:S01]  /*6b50*/  @UP1 UMOV UR8, UR21 ;  /* 0x0000001500081c82 */ /* 0x000fe20008000000 */
[----:B------:R-:W-:Y:S01]  /*6b60*/  UMOV UR21, UR11 ;  /* 0x0000000b00157c82 */ /* 0x000fe20008000000 */
[----:B------:R-:W-:Y:S01]  /*6b70*/  @UP1 USHF.R.U32.HI UR21, URZ, UR13, UR8 ;  /* 0x0000000d3f151299 */ /* 0x000fe20008011608 */
[----:B------:R-:W-:Y:S01]  /*6b80*/  MOV R15, UR16 ;  /* 0x00000010000f7c02 */ /* 0x000fe20008000f00 */
[----:B------:R-:W-:Y:S01]  /*6b90*/  UIADD3 UR13, -UR46, URZ, URZ ;  /* 0x0000003f2e0d7290 */ /* 0x000fe2000fffe13f */
[----:B------:R-:W-:Y:S01]  /*6ba0*/  R2UR UR16, R42 ;  /* 0x000000002a1072ca */ /* 0x000fe200000e0000 */
[----:B------:R-:W-:Y:S01]  /*6bb0*/  UIMAD UR12, UR22, UR12, UR44 ;  /* 0x0000000c160c72a4 */ /* 0x000fe2000f8e022c */
[----:B------:R-:W-:Y:S01]  /*6bc0*/  R2UR UR44, R24 ;  /* 0x00000000182c72ca */ /* 0x000fe200000e0000 */
[----:B------:R-:W-:Y:S01]  /*6bd0*/  UIMAD UR13, UR22, UR13, UR35 ;  /* 0x0000000d160d72a4 */ /* 0x000fe2000f8e0223 */
[----:B------:R-:W-:Y:S01]  /*6be0*/  R2UR UR35, R22 ;  /* 0x00000000162372ca */ /* 0x000fe200000e0000 */
[----:B------:R-:W-:Y:S01]  /*6bf0*/  @UP1 ULDC.64 UR18, c[0x0][0x390] ;  /* 0x0000e40000121ab9 */ /* 0x000fe20000000a00 */
[----:B------:R-:W-:Y:S01]  /*6c00*/  UIADD3 UR51, -UR31, URZ, URZ ;  /* 0x0000003f1f337290 */ /* 0x000fe2000fffe13f */
[----:B------:R-:W-:Y:S01]  /*6c10*/  MOV R13, UR21 ;  /* 0x00000015000d7c02 */ /* 0x000fe20008000f00 */
[----:B------:R-:W-:-:S02]  /*6c20*/  UIMAD.WIDE.U32 UR26, UR54, UR18, URZ ;  /* 0x00000012361a72a5 */ /* 0x000fc4000f8e003f */
[----:B------:R-:W-:Y:S01]  /*6c30*/  UMOV UR29, UR54 ;  /* 0x00000036001d7c82 */ /* 0x000fe20008000000 */
[----:B------:R-:W-:Y:S02]  /*6c40*/  UIADD3 UR8, -UR39, URZ, URZ ;  /* 0x0000003f27087290 */ /* 0x000fe4000fffe13f */
[----:B------:R-:W-:Y:S02]  /*6c50*/  @UP1 USHF.R.U32.HI UR29, URZ, UR19, UR27 ;  /* 0x000000133f1d1299 */ /* 0x000fe4000801161b */
[----:B------:R-:W-:Y:S02]  /*6c60*/  UIADD3 UR19, -UR11, URZ, URZ ;  /* 0x0000003f0b137290 */ /* 0x000fe4000fffe13f */
[----:B------:R-:W-:Y:S02]  /*6c70*/  UIMAD UR51, UR22, UR51, UR35 ;  /* 0x00000033163372a4 */ /* 0x000fe4000f8e0223 */
[----:B------:R-:W-:Y:S02]  /*6c80*/  UIADD3 UR35, -UR52, URZ, URZ ;  /* 0x0000003f34237290 */ /* 0x000fe4000fffe13f */
[----:B------:R-:W-:-:S02]  /*6c90*/  UIADD3 UR27, -UR54, URZ, URZ ;  /* 0x0000003f361b7290 */ /* 0x000fc4000fffe13f */
[----:B------:R-:W-:Y:S02]  /*6ca0*/  UIMAD UR19, UR22, UR19, UR43 ;  /* 0x00000013161372a4 */ /* 0x000fe4000f8e022b */
[----:B------:R-:W-:Y:S02]  /*6cb0*/  UIMAD UR17, UR17, UR6, UR4 ;  /* 0x00000006111172a4 */ /* 0x000fe4000f8e0204 */
[----:B------:R-:W-:Y:S02]  /*6cc0*/  UIMAD UR8, UR22, UR8, UR60 ;  /* 0x00000008160872a4 */ /* 0x000fe4000f8e023c */
[----:B------:R-:W-:Y:S02]  /*6cd0*/  UIMAD UR35, UR22, UR35, UR44 ;  /* 0x00000023162372a4 */ /* 0x000fe4000f8e022c */
[----:B------:R-:W-:Y:S01]  /*6ce0*/  UIMAD UR27, UR22, UR27, UR59 ;  /* 0x0000001b161b72a4 */ /* 0x000fe2000f8e023b */
[----:B------:R-:W-:Y:S01]  /*6cf0*/  IMAD.U32 R41, RZ, RZ, UR17 ;  /* 0x00000011ff297e24 */ /* 0x000fe2000f8e00ff */
[----:B------:R-:W-:-:S02]  /*6d00*/  UIMAD UR19, UR19, UR6, UR4 ;  /* 0x00000006131372a4 */ /* 0x000fc4000f8e0204 */
[----:B------:R-:W-:Y:S02]  /*6d10*/  UIMAD UR25, UR13, UR6, UR4 ;  /* 0x000000060d1972a4 */ /* 0x000fe4000f8e0204 */
[----:B------:R-:W-:Y:S02]  /*6d20*/  UIMAD UR59, UR12, UR6, UR4 ;  /* 0x000000060c3b72a4 */ /* 0x000fe4000f8e0204 */
[----:B------:R-:W-:Y:S01]  /*6d30*/  UIMAD UR51, UR51, UR6, UR4 ;  /* 0x00000006333372a4 */ /* 0x000fe2000f8e0204 */
[----:B------:R-:W-:Y:S01]  /*6d40*/  MOV R14, UR19 ;  /* 0x00000013000e7c02 */ /* 0x000fe20008000f00 */
[----:B------:R-:W-:Y:S01]  /*6d50*/  UIMAD UR43, UR8, UR6, UR4 ;  /* 0x00000006082b72a4 */ /* 0x000fe2000f8e0204 */
[----:B------:R-:W-:Y:S01]  /*6d60*/  R2UR UR19, R41 ;  /* 0x00000000291372ca */ /* 0x000fe200000e0000 */
[----:B------:R-:W-:Y:S01]  /*6d70*/  UIMAD UR35, UR35, UR6, UR4 ;  /* 0x00000006232372a4 */ /* 0x000fe2000f8e0204 */
[----:B------:R-:W-:Y:S01]  /*6d80*/  MOV R41, UR53 ;  /* 0x0000003500297c02 */ /* 0x000fe20008000f00 */
[----:B------:R-:W-:Y:S01]  /*6d90*/  UIMAD UR27, UR27, UR6, UR4 ;  /* 0x000000061b1b72a4 */ /* 0x000fe2000f8e0204 */
[----:B------:R-:W-:Y:S01]  /*6da0*/  MOV R43, UR51 ;  /* 0x00000033002b7c02 */ /* 0x000fe20008000f00 */
[----:B------:R-:W-:-:S02]  /*6db0*/  UIADD3 UR6, -UR36, URZ, URZ ;  /* 0x0000003f24067290 */ /* 0x000fc4000fffe13f */
[----:B------:R-:W-:Y:S02]  /*6dc0*/  UIADD3 UR8, -UR28, URZ, URZ ;  /* 0x0000003f1c087290 */ /* 0x000fe4000fffe13f */
[----:B------:R-:W-:Y:S02]  /*6dd0*/  UIADD3 UR12, -UR53, URZ, URZ ;  /* 0x0000003f350c7290 */ /* 0x000fe4000fffe13f */
[----:B------:R-:W-:Y:S01]  /*6de0*/  UIADD3 UR4, -UR21, URZ, URZ ;  /* 0x0000003f15047290 */ /* 0x000fe2000fffe13f */
[----:B------:R-:W-:Y:S01]  /*6df0*/  R2UR UR21, R16 ;  /* 0x00000000101572ca */ /* 0x000fe200000e0000 */
[----:B------:R-:W-:Y:S01]  /*6e00*/  UIMAD UR6, UR23, UR6, UR47 ;  /* 0x00000006170672a4 */ /* 0x000fe2000f8e022f */
[----:B------:R-:W-:Y:S01]  /*6e10*/  MOV R16, UR54 ;  /* 0x0000003600107c02 */ /* 0x000fe20008000f00 */
[----:B------:R-:W-:Y:S02]  /*6e20*/  UIADD3 UR36, -UR37, URZ, URZ ;  /* 0x0000003f25247290 */ /* 0x000fe4000fffe13f */
[----:B------:R-:W-:Y:S01]  /*6e30*/  UIMAD UR8, UR23, UR8, UR46 ;  /* 0x00000008170872a4 */ /* 0x000fe2000f8e022e */
[----:B------:R-:W-:Y:S01]  /*6e40*/  R2UR UR54, R16 ;  /* 0x00000000103672ca */ /* 0x000fe200000e0000 */
[----:B------:R-:W-:-:S02]  /*6e50*/  UIMAD UR12, UR23, UR12, UR31 ;  /* 0x0000000c170c72a4 */ /* 0x000fc4000f8e021f */
[----:B------:R-:W-:Y:S02]  /*6e60*/  UIADD3 UR34, UR10, 0x20, URZ ;  /* 0x000000200a227890 */ /* 0x000fe4000fffe03f */
[----:B------:R-:W-:Y:S02]  /*6e70*/  UIADD3 UR60, -UR61, URZ, URZ ;  /* 0x0000003f3d3c7290 */ /* 0x000fe4000fffe13f */
[----:B------:R-:W-:Y:S02]  /*6e80*/  UIADD3 UR44, -UR45, URZ, URZ ;  /* 0x0000003f2d2c7290 */ /* 0x000fe4000fffe13f */
[----:B------:R-:W-:Y:S02]  /*6e90*/  UIMAD UR36, UR23, UR36, UR52 ;  /* 0x00000024172472a4 */ /* 0x000fe4000f8e0234 */
[----:B------:R-:W-:Y:S02]  /*6ea0*/  UIADD3 UR18, UR10, 0x20, URZ ;  /* 0x000000200a127890 */ /* 0x000fe4000fffe03f */
[----:B------:R-:W-:Y:S01]  /*6eb0*/  UIMAD UR20, UR6, UR7, UR5 ;  /* 0x00000007061472a4 */ /* 0x000fe2000f8e0205 */
[----:B------:R-:W-:Y:S01]  /*6ec0*/  R2UR UR6, R17 ;  /* 0x00000000110672ca */ /* 0x000fe200000e0000 */
[----:B------:R-:W-:-:S02]  /*6ed0*/  UIMAD UR22, UR8, UR7, UR5 ;  /* 0x00000007081672a4 */ /* 0x000fc4000f8e0205 */
[----:B------:R-:W-:Y:S01]  /*6ee0*/  UIMAD UR52, UR12, UR7, UR5 ;  /* 0x000000070c3472a4 */ /* 0x000fe2000f8e0205 */
[----:B------:R-:W-:Y:S01]  /*6ef0*/  R2UR UR12, R9 ;  /* 0x00000000090c72ca */ /* 0x000fe200000e0000 */
[----:B------:R-:W-:Y:S02]  /*6f00*/  UIMAD UR60, UR23, UR60, UR38 ;  /* 0x0000003c173c72a4 */ /* 0x000fe4000f8e0226 */
[----:B------:R-:W-:Y:S01]  /*6f10*/  UIMAD UR44, UR23, UR44, UR39 ;  /* 0x0000002c172c72a4 */ /* 0x000fe2000f8e0227 */
[----:B------:R-:W-:Y:S01]  /*6f20*/  R2UR UR23, R12 ;  /* 0x000000000c1772ca */ /* 0x000fe200000e0000 */
[----:B------:R-:W-:Y:S01]  /*6f30*/  UMOV UR50, UR34 ;  /* 0x0000002200327c82 */ /* 0x000fe20008000000 */
[----:B------:R-:W-:Y:S01]  /*6f40*/  UMOV UR55, UR34 ;  /* 0x0000002200377c82 */ /* 0x000fe20008000000 */
[----:B------:R-:W-:Y:S01]  /*6f50*/  UMOV UR17, UR9 ;  /* 0x0000000900117c82 */ /* 0x000fe20008000000 */
[----:B------:R-:W-:Y:S01]  /*6f60*/  MOV R42, UR52 ;  /* 0x00000034002a7c02 */ /* 0x000fe20008000f00 */
[----:B------:R-:W-:Y:S01]  /*6f70*/  UMOV UR51, UR25 ;  /* 0x0000001900337c82 */ /* 0x000fe20008000000 */
[----:B------:R-:W-:Y:S01]  /*6f80*/  MOV R44, UR50 ;  /* 0x00000032002c7c02 */ /* 0x000fe20008000f00 */
[----:B------:R-:W-:Y:S01]  /*6f90*/  UMOV UR50, UR55 ;  /* 0x0000003700327c82 */ /* 0x000fe20008000000 */
[----:B------:R-:W-:Y:S01]  /*6fa0*/  UMOV UR52, UR22 ;  /* 0x0000001600347c82 */ /* 0x000fe20008000000 */
[----:B------:R-:W-:Y:S01]  /*6fb0*/  UMOV UR53, UR28 ;  /* 0x0000001c00357c82 */ /* 0x000fe20008000000 */
[----:B------:R0:W-:Y:S01]  /*6fc0*/  UTMALDG.4D.IM2COL [UR16], [UR14], UR30 ;  /* 0x000000100e0073b4 */ /* 0x0001e2000805801e */
[----:B------:R-:W-:-:S02]  /*6fd0*/  UIADD3 UR13, -UR29, URZ, URZ ;  /* 0x0000003f1d0d7290 */ /* 0x000fc4000fffe13f */
[----:B------:R-:W-:Y:S02]  /*6fe0*/  UIMAD UR60, UR60, UR7, UR5 ;  /* 0x000000073c3c72a4 */ /* 0x000fe4000f8e0205 */
[----:B------:R-:W-:Y:S02]  /*6ff0*/  UIMAD UR13, UR23, UR13, UR54 ;  /* 0x0000000d170d72a4 */ /* 0x000fe4000f8e0236 */
[----:B------:R-:W-:Y:S01]  /*7000*/  UIMAD UR4, UR23, UR4, UR11 ;  /* 0x00000004170472a4 */ /* 0x000fe2000f8e020b */
[----:B------:R1:W-:Y:S01]  /*7010*/  UTMALDG.4D.IM2COL [UR48], [UR14], UR30 ;  /* 0x000000300e0073b4 */ /* 0x0003e2000805801e */
[----:B------:R-:W-:Y:S01]  /*7020*/  UMOV UR58, UR34 ;  /* 0x00000022003a7c82 */ /* 0x000fe20008000000 */
[----:B------:R-:W-:Y:S01]  /*7030*/  UIMAD UR44, UR44, UR7, UR5 ;  /* 0x000000072c2c72a4 */ /* 0x000fe2000f8e0205 */
[----:B------:R-:W-:Y:S01]  /*7040*/  R2UR UR11, R3 ;  /* 0x00000000030b72ca */ /* 0x000fe200000e0000 */
[----:B------:R-:W-:Y:S01]  /*7050*/  UIMAD UR28, UR13, UR7, UR5 ;  /* 0x000000070d1c72a4 */ /* 0x000fe2000f8e0205 */
[----:B------:R-:W-:Y:S01]  /*7060*/  R2UR UR13, R6 ;  /* 0x00000000060d72ca */ /* 0x000fe200000e0000 */
[----:B------:R-:W-:Y:S01]  /*7070*/  ULDC.64 UR46, c[0x0][0x198] ;  /* 0x00006600002e7ab9 */ /* 0x000fe20000000a00 */
[----:B------:R-:W-:Y:S01]  /*7080*/  UIMAD UR36, UR36, UR7, UR5 ;  /* 0x00000007242472a4 */ /* 0x000fe2000f8e0205 */
[----:B------:R2:W-:Y:S01]  /*7090*/  UTMALDG.4D.IM2COL [UR56], [UR14], UR30 ;  /* 0x000000380e0073b4 */ /* 0x0005e2000805801e */
[----:B------:R-:W-:Y:S01]  /*70a0*/  UIADD3 UR8, UR6, 0x10000, URZ ;  /* 0x0001000006087890 */ /* 0x000fe2000fffe03f */
[----:B------:R-:W-:Y:S01]  /*70b0*/  UMOV UR42, UR34 ;  /* 0x00000022002a7c82 */ /* 0x000fe20008000000 */
[----:B------:R-:W-:Y:S01]  /*70c0*/  UMOV UR22, UR18 ;  /* 0x0000001200167c82 */ /* 0x000fe20008000000 */
[----:B------:R-:W-:Y:S01]  /*70d0*/  UMOV UR33, UR9 ;  /* 0x0000000900217c82 */ /* 0x000fe20008000000 */
[----:B------:R-:W-:Y:S01]  /*70e0*/  UMOV UR25, UR9 ;  /* 0x0000000900197c82 */ /* 0x000fe20008000000 */
[----:B------:R-:W-:Y:S01]  /*70f0*/  UMOV UR26, UR22 ;  /* 0x00000016001a7c82 */ /* 0x000fe20008000000 */
[----:B0-----:R-:W-:Y:S01]  /*7100*/  R2UR UR21, R13 ;  /* 0x000000000d1572ca */ /* 0x001fe200000e0000 */
[----:B------:R-:W-:Y:S01]  /*7110*/  UIMAD UR20, UR4, UR7, UR5 ;  /* 0x00000007041472a4 */ /* 0x000fe2000f8e0205 */
[----:B------:R-:W-:Y:S01]  /*7120*/  R2UR UR19, R14 ;  /* 0x000000000e1372ca */ /* 0x000fe200000e0000 */
[----:B------:R-:W-:Y:S01]  /*7130*/  UIADD3 UR4, UP0, UR46, 0x1f0, URZ ;  /* 0x000001f02e047890 */ /* 0x000fe2000ff1e03f */
[----:B------:R-:W-:Y:S01]  /*7140*/  R2UR UR16, R15 ;  /* 0x000000000f1072ca */ /* 0x000fe200000e0000 */
[----:B------:R-:W-:-:S02]  /*7150*/  UMOV UR18, UR22 ;  /* 0x0000001600127c82 */ /* 0x000fc40008000000 */
[----:B------:R-:W-:Y:S01]  /*7160*/  UIADD3.X UR5, URZ, UR47, URZ, UP0, !UPT ;  /* 0x0000002f3f057290 */ /* 0x000fe200087fe43f */
[----:B-1----:R-:W-:Y:S02]  /*7170*/  R2UR UR53, R41 ;  /* 0x00000000293572ca */ /* 0x002fe400000e0000 */
[----:B------:R-:W-:Y:S02]  /*7180*/  R2UR UR52, R42 ;  /* 0x000000002a3472ca */ /* 0x000fe400000e0000 */
[----:B------:R-:W-:Y:S02]  /*7190*/  R2UR UR51, R43 ;  /* 0x000000002b3372ca */ /* 0x000fe400000e0000 */
[----:B------:R-:W-:Y:S02]  /*71a0*/  R2UR UR50, R44 ;  /* 0x000000002c3272ca */ /* 0x000fe400000e0000 */
[----:B------:R-:W-:Y:S01]  /*71b0*/  R2UR UR49, R45 ;  /* 0x000000002d3172ca */ /* 0x000fe200000e0000 */
[----:B--2---:R-:W-:Y:S01]  /*71c0*/  UIADD3 UR56, UR6, 0x14000, URZ ;  /* 0x0001400006387890 */ /* 0x004fe2000fffe03f */
[----:B------:R-:W-:Y:S01]  /*71d0*/  R2UR UR48, R46 ;  /* 0x000000002e3072ca */ /* 0x000fe200000e0000 */
[----:B------:R-:W-:Y:S01]  /*71e0*/  UMOV UR60, UR12 ;  /* 0x0000000c003c7c82 */ /* 0x000fe20008000000 */
[----:B------:R-:W-:Y:S01]  /*71f0*/  MOV R41, UR22 ;  /* 0x0000001600297c02 */ /* 0x000fe20008000f00 */
[----:B------:R-:W-:Y:S01]  /*7200*/  UMOV UR61, UR13 ;  /* 0x0000000d003d7c82 */ /* 0x000fe20008000000 */
[----:B------:R-:W-:Y:S01]  /*7210*/  R2UR UR59, R34 ;  /* 0x00000000223b72ca */ /* 0x000fe200000e0000 */
[----:B------:R-:W-:Y:S01]  /*7220*/  UMOV UR58, UR10 ;  /* 0x0000000a003a7c82 */ /* 0x000fe20008000000 */
[----:B------:R-:W-:-:S07]  /*7230*/  R2UR UR22, R41 ;  /* 0x00000000291672ca */ /* 0x000fce00000e0000 */
[----:B------:R0:W-:Y:S01]  /*7240*/  UTMALDG.4D.IM2COL [UR48], [UR14], UR30 ;  /* 0x000000300e0073b4 */ /* 0x0001e2000805801e */
[----:B------:R1:W-:Y:S01]  /*7250*/  UTMALDG.4D.IM2COL [UR40], [UR14], UR30 ;  /* 0x000000280e0073b4 */ /* 0x0003e2000805801e */
[----:B------:R2:W-:Y:S01]  /*7260*/  UTMALDG.4D.IM2COL [UR32], [UR14], UR30 ;  /* 0x000000200e0073b4 */ /* 0x0005e2000805801e */
[----:B0-----:R-:W-:Y:S01]  /*7270*/  R2UR UR51, R27 ;  /* 0x000000001b3372ca */ /* 0x001fe200000e0000 */
[----:B------:R-:W-:Y:S01]  /*7280*/  UIADD3 UR48, UR6, 0x10800, URZ ;  /* 0x0001080006307890 */ /* 0x000fe2000fffe03f */
[----:B------:R0:W-:Y:S01]  /*7290*/  UTMALDG.4D.IM2COL [UR24], [UR14], UR30 ;  /* 0x000000180e0073b4 */ /* 0x0001e2000805801e */
[----:B------:R-:W-:Y:S01]  /*72a0*/  UMOV UR52, UR12 ;  /* 0x0000000c00347c82 */ /* 0x000fe20008000000 */
[----:B------:R-:W-:Y:S01]  /*72b0*/  UMOV UR53, UR13 ;  /* 0x0000000d00357c82 */ /* 0x000fe20008000000 */
[----:B------:R-:W-:Y:S01]  /*72c0*/  UMOV UR49, UR9 ;  /* 0x0000000900317c82 */ /* 0x000fe20008000000 */
[----:B------:R-:W-:Y:S01]  /*72d0*/  UMOV UR50, UR10 ;  /* 0x0000000a00327c82 */ /* 0x000fe20008000000 */
[----:B------:R-:W-:Y:S01]  /*72e0*/  MOV R12, UR53 ;  /* 0x00000035000c7c02 */ /* 0x000fe20008000f00 */
[----:B-1----:R-:W-:Y:S01]  /*72f0*/  UIADD3 UR40, UR6, 0x11000, URZ ;  /* 0x0001100006287890 */ /* 0x002fe2000fffe03f */
[----:B------:R-:W-:Y:S01]  /*7300*/  R2UR UR43, R28 ;  /* 0x000000001c2b72ca */ /* 0x000fe200000e0000 */
[----:B------:R1:W-:Y:S01]  /*7310*/  UTMALDG.4D.IM2COL [UR16], [UR14], UR30 ;  /* 0x000000100e0073b4 */ /* 0x0003e2000805801e */
[----:B------:R-:W-:Y:S01]  /*7320*/  UMOV UR44, UR12 ;  /* 0x0000000c002c7c82 */ /* 0x000fe20008000000 */
[----:B------:R-:W-:Y:S01]  /*7330*/  MOV R13, UR52 ;  /* 0x00000034000d7c02 */ /* 0x000fe20008000f00 */
[----:B------:R-:W-:Y:S01]  /*7340*/  UMOV UR54, UR51 ;  /* 0x0000003300367c82 */ /* 0x000fe20008000000 */
[----:B------:R-:W-:Y:S01]  /*7350*/  MOV R15, UR44 ;  /* 0x0000002c000f7c02 */ /* 0x000fe20008000f00 */
[----:B------:R-:W-:Y:S01]  /*7360*/  UMOV UR45, UR13 ;  /* 0x0000000d002d7c82 */ /* 0x000fe20008000000 */
[----:B------:R-:W-:Y:S01]  /*7370*/  UMOV UR42, UR10 ;  /* 0x0000000a002a7c82 */ /* 0x000fe20008000000 */
[----:B------:R-:W-:Y:S01]  /*7380*/  MOV R14, UR45 ;  /* 0x0000002d000e7c02 */ /* 0x000fe20008000f00 */
[----:B--2---:R-:W-:Y:S01]  /*7390*/  UIADD3 UR32, UR6, 0x16000, URZ ;  /* 0x0001600006207890 */ /* 0x004fe2000fffe03f */
[----:B------:R-:W-:Y:S01]  /*73a0*/  R2UR UR35, R38 ;  /* 0x00000000262372ca */ /* 0x000fe200000e0000 */
[----:B------:R-:W-:Y:S01]  /*73b0*/  UMOV UR34, UR10 ;  /* 0x0000000a00227c82 */ /* 0x000fe20008000000 */
[----:B------:R-:W-:Y:S01]  /*73c0*/  UMOV UR36, UR12 ;  /* 0x0000000c00247c82 */ /* 0x000fe20008000000 */
[----:B------:R-:W-:Y:S01]  /*73d0*/  UMOV UR47, UR43 ;  /* 0x0000002b002f7c82 */ /* 0x000fe20008000000 */
[----:B------:R-:W-:Y:S01]  /*73e0*/  UMOV UR37, UR13 ;  /* 0x0000000d00257c82 */ /* 0x000fe20008000000 */
[----:B------:R-:W-:Y:S01]  /*73f0*/  MOV R44, UR32 ;  /* 0x00000020002c7c02 */ /* 0x000fe20008000f00 */
[----:B------:R-:W-:Y:S01]  /*7400*/  UIADD3 UR32, UR6, 0x15800, URZ ;  /* 0x0001580006207890 */ /* 0x000fe2000fffe03f */
[----:B0-----:R-:W-:Y:S01]  /*7410*/  R2UR UR27, R32 ;  /* 0x00000000201b72ca */ /* 0x001fe200000e0000 */
[----:B------:R-:W-:Y:S01]  /*7420*/  UIADD3 UR24, UR6, 0x13000, URZ ;  /* 0x0001300006187890 */ /* 0x000fe2000fffe03f */
[----:B------:R-:W-:Y:S01]  /*7430*/  UMOV UR28, UR12 ;  /* 0x0000000c001c7c82 */ /* 0x000fe20008000000 */
[----:B------:R-:W-:Y:S01]  /*7440*/  UMOV UR29, UR13 ;  /* 0x0000000d001d7c82 */ /* 0x000fe20008000000 */
[----:B------:R-:W-:-:S02]  /*7450*/  UMOV UR26, UR10 ;  /* 0x0000000a001a7c82 */ /* 0x000fc40008000000 */
[----:B------:R-:W-:Y:S01]  /*7460*/  MOV R41, UR35 ;  /* 0x0000002300297c02 */ /* 0x000fe20008000f00 */
[----:B-1----:R-:W-:Y:S01]  /*7470*/  UMOV UR14, 0x0 ;  /* 0x00000000000e7882 */ /* 0x002fe20000000000 */
[----:B------:R-:W-:Y:S01]  /*7480*/  UMOV UR15, 0x10000000 ;  /* 0x10000000000f7882 */ /* 0x000fe20000000000 */
[----:B------:R-:W-:Y:S01]  /*7490*/  R2UR UR19, R33 ;  /* 0x00000000211372ca */ /* 0x000fe200000e0000 */
[----:B------:R0:W-:Y:S01]  /*74a0*/  UTMALDG.4D [UR8], [UR4], desc[UR14] ;  /* 0x00000e08040075b4 */ /* 0x0001e20008019000 */
[----:B------:R-:W-:Y:S01]  /*74b0*/  UIADD3 UR16, UR6, 0x13800, URZ ;  /* 0x0001380006107890 */ /* 0x000fe2000fffe03f */
[----:B------:R-:W-:Y:S01]  /*74c0*/  R2UR UR35, R37 ;  /* 0x00000000252372ca */ /* 0x000fe200000e0000 */
[----:B------:R-:W-:Y:S01]  /*74d0*/  UMOV UR21, UR13 ;  /* 0x0000000d00157c82 */ /* 0x000fe20008000000 */
[----:B------:R-:W-:Y:S01]  /*74e0*/  UMOV UR20, UR12 ;  /* 0x0000000c00147c82 */ /* 0x000fe20008000000 */
[----:B------:R-:W-:Y:S01]  /*74f0*/  MOV R42, UR21 ;  /* 0x00000015002a7c02 */ /* 0x000fe20008000f00 */
[----:B------:R-:W-:Y:S01]  /*7500*/  UMOV UR18, UR10 ;  /* 0x0000000a00127c82 */ /* 0x000fe20008000000 */
[----:B------:R-:W-:Y:S01]  /*7510*/  MOV R16, UR29 ;  /* 0x0000001d00107c02 */ /* 0x000fe20008000f00 */
[----:B------:R1:W-:Y:S01]  /*7520*/  UTMALDG.4D [UR48], [UR4], desc[UR14] ;  /* 0x00000e30040075b4 */ /* 0x0003e20008019000 */
[----:B------:R-:W-:Y:S01]  /*7530*/  MOV R17, UR28 ;  /* 0x0000001c00117c02 */ /* 0x000fe20008000f00 */
[----:B------:R-:W-:Y:S01]  /*7540*/  UMOV UR31, UR27 ;  /* 0x0000001b001f7c82 */ /* 0x000fe20008000000 */
[----:B------:R-:W-:Y:S01]  /*7550*/  MOV R43, UR20 ;  /* 0x00000014002b7c02 */ /* 0x000fe20008000f00 */
[----:B------:R-:W-:-:S03]  /*7560*/  UMOV UR30, UR19 ;  /* 0x00000013001e7c82 */ /* 0x000fc60008000000 */
[----:B------:R-:W-:Y:S01]  /*7570*/  UMOV UR23, UR35 ;  /* 0x0000002300177c82 */ /* 0x000fe20008000000 */
[----:B------:R2:W-:Y:S01]  /*7580*/  UTMALDG.4D [UR40], [UR4], desc[UR14] ;  /* 0x00000e28040075b4 */ /* 0x0005e20008019000 */
[----:B0-----:R-:W-:Y:S01]  /*7590*/  UIADD3 UR8, UR6, 0x10400, URZ ;  /* 0x0001040006087890 */ /* 0x001fe2000fffe03f */
[----:B-1----:R-:W-:Y:S01]  /*75a0*/  R2UR UR51, R35 ;  /* 0x00000000233372ca */ /* 0x002fe200000e0000 */
[----:B------:R-:W-:Y:S01]  /*75b0*/  UIADD3 UR48, UR6, 0x11800, URZ ;  /* 0x0001180006307890 */ /* 0x000fe2000fffe03f */
[----:B------:R-:W-:Y:S02]  /*75c0*/  R2UR UR53, R12 ;  /* 0x000000000c3572ca */ /* 0x000fe400000e0000 */
[----:B------:R-:W-:Y:S02]  /*75d0*/  R2UR UR52, R13 ;  /* 0x000000000d3472ca */ /* 0x000fe400000e0000 */
[----:B------:R-:W-:Y:S02]  /*75e0*/  MOV R12, UR54 ;  /* 0x00000036000c7c02 */ /* 0x000fe40008000f00 */
[----:B--2---:R-:W-:Y:S01]  /*75f0*/  R2UR UR44, R15 ;  /* 0x000000000f2c72ca */ /* 0x004fe200000e0000 */
[----:B------:R-:W-:Y:S01]  /*7600*/  UIADD3 UR40, UR6, 0x15000, URZ ;  /* 0x0001500006287890 */ /* 0x000fe2000fffe03f */
[----:B------:R-:W-:-:S02]  /*7610*/  R2UR UR45, R14 ;  /* 0x000000000e2d72ca */ /* 0x000fc400000e0000 */
[----:B------:R-:W-:Y:S01]  /*7620*/  R2UR UR54, R12 ;  /* 0x000000000c3672ca */ /* 0x000fe200000e0000 */
[----:B------:R-:W-:Y:S01]  /*7630*/  IMAD.U32 R12, RZ, RZ, UR10 ;  /* 0x0000000aff0c7e24 */ /* 0x000fe2000f8e00ff */
[----:B------:R-:W-:Y:S01]  /*7640*/  MOV R15, UR51 ;  /* 0x00000033000f7c02 */ /* 0x000fe20008000f00 */
[----:B------:R-:W-:Y:S01]  /*7650*/  UMOV UR10, UR22 ;  /* 0x00000016000a7c82 */ /* 0x000fe20008000000 */
[----:B------:R-:W-:Y:S02]  /*7660*/  R2UR UR51, R29 ;  /* 0x000000001d3372ca */ /* 0x000fe400000e0000 */
[----:B------:R-:W-:Y:S01]  /*7670*/  MOV R13, UR53 ;  /* 0x00000035000d7c02 */ /* 0x000fe20008000f00 */
[----:B------:R-:W-:Y:S01]  /*7680*/  UMOV UR53, UR13 ;  /* 0x0000000d00357c82 */ /* 0x000fe20008000000 */
[----:B------:R-:W-:Y:S01]  /*7690*/  MOV R14, UR52 ;  /* 0x00000034000e7c02 */ /* 0x000fe20008000f00 */
[----:B------:R-:W-:Y:S01]  /*76a0*/  UMOV UR52, UR12 ;  /* 0x0000000c00347c82 */ /* 0x000fe20008000000 */
[----:B------:R-:W-:-:S03]  /*76b0*/  R2UR UR43, R36 ;  /* 0x00000000242b72ca */ /* 0x000fc600000e0000 */
[----:B------:R-:W-:-:S04]  /*76c0*/  MOV R45, UR54 ;  /* 0x00000036002d7c02 */ /* 0x000fc80008000f00 */
[----:B------:R0:W-:Y:S01]  /*76d0*/  UTMALDG.4D [UR48], [UR4], desc[UR14] ;  /* 0x00000e30040075b4 */ /* 0x0001e20008019000 */
[----:B------:R-:W-:Y:S01]  /*76e0*/  UMOV UR46, UR51 ;  /* 0x00000033002e7c82 */ /* 0x000fe20008000000 */
[----:B------:R-:W-:-:S04]  /*76f0*/  R2UR UR54, R45 ;  /* 0x000000002d3672ca */ /* 0x000fc800000e0000 */
[----:B------:R-:W-:Y:S02]  /*7700*/  MOV R51, UR43 ;  /* 0x0000002b00337c02 */ /* 0x000fe40008000f00 */
[----:B0-----:R-:W-:Y:S01]  /*7710*/  R2UR UR51, R30 ;  /* 0x000000001e3372ca */ /* 0x001fe200000e0000 */
[----:B------:R-:W-:-:S12]  /*7720*/  UIADD3 UR48, UR6, 0x12000, URZ ;  /* 0x0001200006307890 */ /* 0x000fd8000fffe03f */
[----:B------:R0:W-:Y:S01]  /*7730*/  UTMALDG.4D [UR48], [UR4], desc[UR14] ;  /* 0x00000e30040075b4 */ /* 0x0001e20008019000 */
[----:B------:R-:W-:Y:S01]  /*7740*/  UMOV UR39, UR51 ;  /* 0x0000003300277c82 */ /* 0x000fe20008000000 */
[----:B0-----:R-:W-:Y:S01]  /*7750*/  R2UR UR51, R31 ;  /* 0x000000001f3372ca */ /* 0x001fe200000e0000 */
[----:B------:R-:W-:-:S12]  /*7760*/  UIADD3 UR48, UR6, 0x12800, URZ ;  /* 0x0001280006307890 */ /* 0x000fd8000fffe03f */
[----:B------:R0:W-:Y:S01]  /*7770*/  UTMALDG.4D [UR48], [UR4], desc[UR14] ;  /* 0x00000e30040075b4 */ /* 0x0001e20008019000 */
[----:B------:R-:W-:Y:S01]  /*7780*/  UMOV UR38, UR51 ;  /* 0x0000003300267c82 */ /* 0x000fe20008000000 */
[----:B------:R1:W-:Y:S01]  /*7790*/  UTMALDG.4D [UR24], [UR4], desc[UR14] ;  /* 0x00000e18040075b4 */ /* 0x0003e20008019000 */
[----:B------:R2:W-:Y:S01]  /*77a0*/  UTMALDG.4D [UR16], [UR4], desc[UR14] ;  /* 0x00000e10040075b4 */ /* 0x0005e20008019000 */
[----:B------:R3:W-:Y:S01]  /*77b0*/  UTMALDG.4D [UR56], [UR4], desc[UR14] ;  /* 0x00000e38040075b4 */ /* 0x0007e20008019000 */
[----:B0-----:R-:W-:Y:S01]  /*77c0*/  R2UR UR53, R13 ;  /* 0x000000000d3572ca */ /* 0x001fe200000e0000 */
[----:B------:R-:W-:Y:S01]  /*77d0*/  UIADD3 UR48, UR6, 0x14800, URZ ;  /* 0x0001480006307890 */ /* 0x000fe2000fffe03f */
[----:B------:R-:W-:Y:S02]  /*77e0*/  R2UR UR52, R14 ;  /* 0x000000000e3472ca */ /* 0x000fe400000e0000 */
[----:B------:R-:W-:Y:S01]  /*77f0*/  R2UR UR51, R15 ;  /* 0x000000000f3372ca */ /* 0x000fe200000e0000 */
[----:B------:R-:W0:Y:S01]  /*7800*/  LDC R14, c[0x0][0x3c8] ;  /* 0x0000f200ff0e7b82 */ /* 0x000e220000000800 */
[----:B------:R-:W-:-:S02]  /*7810*/  MOV R15, UR38 ;  /* 0x00000026000f7c02 */ /* 0x000fc40008000f00 */
[----:B-1----:R-:W-:Y:S01]  /*7820*/  R2UR UR29, R16 ;  /* 0x00000000101d72ca */ /* 0x002fe200000e0000 */
[----:B------:R-:W-:Y:S01]  /*7830*/  UIADD3 UR24, UR6, 0x16800, URZ ;  /* 0x0001680006187890 */ /* 0x000fe2000fffe03f */
[----:B------:R-:W-:Y:S02]  /*7840*/  R2UR UR28, R17 ;  /* 0x00000000111c72ca */ /* 0x000fe400000e0000 */
[----:B------:R-:W-:Y:S02]  /*7850*/  MOV R16, UR37 ;  /* 0x0000002500107c02 */ /* 0x000fe40008000f00 */
[----:B------:R-:W-:Y:S02]  /*7860*/  MOV R17, UR36 ;  /* 0x0000002400117c02 */ /* 0x000fe40008000f00 */
[----:B--2---:R-:W-:Y:S01]  /*7870*/  R2UR UR21, R42 ;  /* 0x000000002a1572ca */ /* 0x004fe200000e0000 */
[----:B------:R1:W-:Y:S01]  /*7880*/  UTMALDG.4D [UR48], [UR4], desc[UR14] ;  /* 0x00000e30040075b4 */ /* 0x0003e20008019000 */
[----:B------:R-:W-:Y:S01]  /*7890*/  MOV R42, UR34 ;  /* 0x00000022002a7c02 */ /* 0x000fe20008000f00 */
[----:B------:R-:W-:Y:S01]  /*78a0*/  UIADD3 UR16, UR6, 0x17000, URZ ;  /* 0x0001700006107890 */ /* 0x000fe2000fffe03f */
[----:B------:R-:W-:Y:S01]  /*78b0*/  R2UR UR34, R12 ;  /* 0x000000000c2272ca */ /* 0x000fe200000e0000 */
[----:B------:R-:W-:Y:S01]  /*78c0*/  VIADD R12, R11, 0x1 ;  /* 0x000000010b0c7836 */ /* 0x000fe20000000000 */
[----:B------:R-:W-:-:S02]  /*78d0*/  R2UR UR20, R43 ;  /* 0x000000002b1472ca */ /* 0x000fc400000e0000 */
[----:B------:R-:W-:Y:S01]  /*78e0*/  MOV R43, UR33 ;  /* 0x00000021002b7c02 */ /* 0x000fe20008000f00 */
[----:B------:R2:W-:Y:S01]  /*78f0*/  UTMALDG.4D [UR40], [UR4], desc[UR14] ;  /* 0x00000e28040075b4 */ /* 0x0005e20008019000 */
[----:B------:R-:W-:Y:S01]  /*7900*/  R2UR UR27, R39 ;  /* 0x00000000271b72ca */ /* 0x000fe200000e0000 */
[----:B---3--:R-:W-:Y:S01]  /*7910*/  UIADD3 UR56, UR6, 0x14400, URZ ;  /* 0x0001440006387890 */ /* 0x008fe2000fffe03f */
[----:B------:R-:W-:Y:S01]  /*7920*/  R2UR UR19, R40 ;  /* 0x00000000281372ca */ /* 0x000fe200000e0000 */
[----:B------:R-:W-:Y:S01]  /*7930*/  UMOV UR58, UR22 ;  /* 0x00000016003a7c82 */ /* 0x000fe20008000000 */
[----:B------:R-:W-:Y:S02]  /*7940*/  MOV R46, UR51 ;  /* 0x00000033002e7c02 */ /* 0x000fe40008000f00 */
[----:B------:R-:W-:Y:S01]  /*7950*/  R2UR UR38, R15 ;  /* 0x000000000f2672ca */ /* 0x000fe200000e0000 */
[----:B------:R3:W-:Y:S01]  /*7960*/  UTMALDG.4D [UR32], [UR4], desc[UR14] ;  /* 0x00000e20040075b4 */ /* 0x0007e20008019000 */
[----:B------:R-:W-:-:S02]  /*7970*/  MOV R13, UR39 ;  /* 0x00000027000d7c02 */ /* 0x000fc40008000f00 */
[----:B------:R-:W-:Y:S02]  /*7980*/  ISETP.NE.AND P2, PT, R12, R5, PT ;  /* 0x000000050c00720c */ /* 0x000fe40003f45270 */
[----:B------:R-:W-:Y:S01]  /*7990*/  R2UR UR39, R13 ;  /* 0x000000000d2772ca */ /* 0x000fe200000e0000 */
[----:B------:R-:W-:Y:S01]  /*79a0*/  VIADD R13, R9, 0x1 ;  /* 0x00000001090d7836 */ /* 0x000fe20000000000 */
[----:B-1----:R-:W-:Y:S01]  /*79b0*/  R2UR UR51, R19 ;  /* 0x00000000133372ca */ /* 0x002fe200000e0000 */
[----:B------:R-:W-:Y:S01]  /*79c0*/  UIADD3 UR48, UR6, 0x17800, URZ ;  /* 0x0001780006307890 */ /* 0x000fe2000fffe03f */
[----:B------:R-:W-:Y:S01]  /*79d0*/  UMOV UR52, UR12 ;  /* 0x0000000c00347c82 */ /* 0x000fe20008000000 */
[----:B------:R-:W-:Y:S01]  /*79e0*/  UMOV UR53, UR13 ;  /* 0x0000000d00357c82 */ /* 0x000fe20008000000 */
[----:B------:R-:W-:-:S05]  /*79f0*/  MOV R47, UR52 ;  /* 0x00000034002f7c02 */ /* 0x000fca0008000f00 */
[----:B------:R-:W-:Y:S01]  /*7a00*/  @P2 IMAD.MOV R13, RZ, RZ, R9 ;  /* 0x000000ffff0d2224 */ /* 0x000fe200078e0209 */
[----:B--2---:R-:W-:Y:S01]  /*7a10*/  UIADD3 UR40, UR6, 0x11c00, URZ ;  /* 0x00011c0006287890 */ /* 0x004fe2000fffe03f */
[----:B------:R-:W-:Y:S01]  /*7a20*/  UMOV UR44, UR12 ;  /* 0x0000000c002c7c82 */ /* 0x000fe20008000000 */
[----:B------:R-:W-:Y:S01]  /*7a30*/  UMOV UR45, UR13 ;  /* 0x0000000d002d7c82 */ /* 0x000fe20008000000 */
[----:B------:R-:W-:Y:S01]  /*7a40*/  UMOV UR42, UR22 ;  /* 0x00000016002a7c82 */ /* 0x000fe20008000000 */
[----:B------:R-:W-:Y:S01]  /*7a50*/  UMOV UR7, UR51 ;  /* 0x0000003300077c82 */ /* 0x000fe20008000000 */
[----:B------:R-:W-:Y:S02]  /*7a60*/  MOV R49, UR45 ;  /* 0x0000002d00317c02 */ /* 0x000fe40008000f00 */
[----:B---3--:R-:W-:Y:S02]  /*7a70*/  R2UR UR37, R16 ;  /* 0x00000000102572ca */ /* 0x008fe400000e0000 */
[----:B------:R-:W-:-:S02]  /*7a80*/  R2UR UR36, R17 ;  /* 0x00000000112472ca */ /* 0x000fc400000e0000 */
[----:B------:R-:W-:Y:S02]  /*7a90*/  R2UR UR35, R41 ;  /* 0x00000000292372ca */ /* 0x000fe400000e0000 */
[----:B------:R-:W-:Y:S02]  /*7aa0*/  R2UR UR34, R42 ;  /* 0x000000002a2272ca */ /* 0x000fe400000e0000 */
[----:B------:R-:W-:Y:S02]  /*7ab0*/  R2UR UR33, R43 ;  /* 0x000000002b2172ca */ /* 0x000fe400000e0000 */
[----:B------:R-:W-:Y:S02]  /*7ac0*/  R2UR UR32, R44 ;  /* 0x000000002c2072ca */ /* 0x000fe400000e0000 */
[----:B------:R-:W-:Y:S02]  /*7ad0*/  MOV R42, UR27 ;  /* 0x0000001b002a7c02 */ /* 0x000fe40008000f00 */
[----:B------:R-:W-:-:S02]  /*7ae0*/  MOV R50, UR44 ;  /* 0x0000002c00327c02 */ /* 0x000fc40008000f00 */
[C---:B0-----:R-:W-:Y:S01]  /*7af0*/  ISETP.NE.AND P3, PT, R13.reuse, R14, PT ;  /* 0x0000000e0d00720c */ /* 0x041fe20003f65270 */
[----:B------:R-:W-:Y:S01]  /*7b00*/  VIADD R14, R6, 0x1 ;  /* 0x00000001060e7836 */ /* 0x000fe20000000000 */
[----:B------:R-:W-:Y:S02]  /*7b10*/  MOV R45, UR35 ;  /* 0x00000023002d7c02 */ /* 0x000fe40008000f00 */
[----:B------:R-:W-:-:S03]  /*7b20*/  SEL R9, R13, RZ, P3 ;  /* 0x000000ff0d097207 */ /* 0x000fc60001800000 */
[----:B------:R0:W-:Y:S06]  /*7b30*/  UTMALDG.4D [UR32], [UR4], desc[UR14] ;  /* 0x00000e20040075b4 */ /* 0x0001ec0008019000 */
[----:B------:R-:W-:Y:S01]  /*7b40*/  @P3 IMAD.MOV R14, RZ, RZ, R6 ;  /* 0x000000ffff0e3224 */ /* 0x000fe200078e0206 */
[----:B------:R1:W-:Y:S03]  /*7b50*/  UTMALDG.4D [UR24], [UR4], desc[UR14] ;  /* 0x00000e18040075b4 */ /* 0x0003e60008019000 */
[----:B------:R-:W-:Y:S01]  /*7b60*/  IMAD.MOV.U32 R6, RZ, RZ, R14 ;  /* 0x000000ffff067224 */ /* 0x000fe200078e000e */
[----:B------:R2:W-:Y:S01]  /*7b70*/  UTMALDG.4D [UR16], [UR4], desc[UR14] ;  /* 0x00000e10040075b4 */ /* 0x0005e20008019000 */
[----:B------:R3:W-:Y:S01]  /*7b80*/  UTMALDG.4D [UR48], [UR4], desc[UR14] ;  /* 0x00000e30040075b4 */ /* 0x0007e20008019000 */
[----:B0-----:R-:W-:Y:S01]  /*7b90*/  UIADD3 UR32, UR6, 0x10c00, URZ ;  /* 0x00010c0006207890 */ /* 0x001fe2000fffe03f */
[----:B------:R-:W-:Y:S01]  /*7ba0*/  UMOV UR36, UR12 ;  /* 0x0000000c00247c82 */ /* 0x000fe20008000000 */
[----:B------:R-:W-:Y:S01]  /*7bb0*/  UMOV UR37, UR13 ;  /* 0x0000000d00257c82 */ /* 0x000fe20008000000 */
[----:B------:R-:W-:Y:S01]  /*7bc0*/  UMOV UR33, UR9 ;  /* 0x0000000900217c82 */ /* 0x000fe20008000000 */
[----:B------:R-:W-:Y:S01]  /*7bd0*/  UMOV UR34, UR22 ;  /* 0x0000001600227c82 */ /* 0x000fe20008000000 */
[----:B------:R0:W-:Y:S01]  /*7be0*/  UTMALDG.4D [UR8], [UR4], desc[UR14] ;  /* 0x00000e08040075b4 */ /* 0x0001e20008019000 */
[----:B------:R-:W-:Y:S01]  /*7bf0*/  MOV R43, UR37 ;  /* 0x00000025002b7c02 */ /* 0x000fe20008000f00 */
[----:B-1----:R-:W-:Y:S01]  /*7c00*/  UIADD3 UR24, UR6, 0x12400, URZ ;  /* 0x0001240006187890 */ /* 0x002fe2000fffe03f */
[----:B------:R-:W-:Y:S01]  /*7c10*/  MOV R44, UR36 ;  /* 0x00000024002c7c02 */ /* 0x000fe20008000f00 */
[----:B------:R-:W-:Y:S01]  /*7c20*/  UMOV UR28, UR12 ;  /* 0x0000000c001c7c82 */ /* 0x000fe20008000000 */
[----:B------:R-:W-:Y:S01]  /*7c30*/  UMOV UR29, UR13 ;  /* 0x0000000d001d7c82 */ /* 0x000fe20008000000 */
[----:B------:R-:W-:Y:S01]  /*7c40*/  UMOV UR26, UR22 ;  /* 0x00000016001a7c82 */ /* 0x000fe20008000000 */
[----:B------:R-:W-:-:S02]  /*7c50*/  MOV R17, UR29 ;  /* 0x0000001d00117c02 */ /* 0x000fc40008000f00 */
[----:B------:R-:W-:Y:S01]  /*7c60*/  MOV R41, UR28 ;  /* 0x0000001c00297c02 */ /* 0x000fe20008000f00 */
[----:B--2---:R-:W-:Y:S01]  /*7c70*/  UMOV UR18, UR31 ;  /* 0x0000001f00127c82 */ /* 0x004fe20008000000 */
[----:B------:R-:W-:Y:S01]  /*7c80*/  UMOV UR21, UR30 ;  /* 0x0000001e00157c82 */ /* 0x000fe20008000000 */
[----:B------:R-:W-:Y:S01]  /*7c90*/  UMOV UR16, UR54 ;  /* 0x0000003600107c82 */ /* 0x000fe20008000000 */
[----:B------:R-:W-:Y:S01]  /*7ca0*/  UMOV UR17, UR47 ;  /* 0x0000002f00117c82 */ /* 0x000fe20008000000 */
[----:B------:R-:W-:Y:S01]  /*7cb0*/  UMOV UR43, UR21 ;  /* 0x00000015002b7c82 */ /* 0x000fe20008000000 */
[----:B------:R-:W-:Y:S01]  /*7cc0*/  UMOV UR20, UR46 ;  /* 0x0000002e00147c82 */ /* 0x000fe20008000000 */
[----:B------:R-:W-:Y:S01]  /*7cd0*/  MOV R16, UR43 ;  /* 0x0000002b00107c02 */ /* 0x000fe20008000f00 */
[----:B------:R-:W-:Y:S01]  /*7ce0*/  UMOV UR43, UR20 ;  /* 0x00000014002b7c82 */ /* 0x000fe20008000000 */
[----:B---3--:R-:W-:Y:S01]  /*7cf0*/  R2UR UR51, R46 ;  /* 0x000000002e3372ca */ /* 0x008fe200000e0000 */
[----:B------:R-:W-:Y:S01]  /*7d00*/  UIADD3 UR48, UR6, 0x11400, URZ ;  /* 0x0001140006307890 */ /* 0x000fe2000fffe03f */
[----:B------:R-:W-:Y:S01]  /*7d10*/  MOV R46, UR53 ;  /* 0x00000035002e7c02 */ /* 0x000fe20008000f00 */
[----:B------:R-:W-:Y:S01]  /*7d20*/  UMOV UR50, UR22 ;  /* 0x0000001600327c82 */ /* 0x000fe20008000000 */
[----:B------:R-:W-:Y:S01]  /*7d30*/  UMOV UR20, UR12 ;  /* 0x0000000c00147c82 */ /* 0x000fe20008000000 */
[----:B------:R-:W-:Y:S01]  /*7d40*/  UMOV UR21, UR13 ;  /* 0x0000000d00157c82 */ /* 0x000fe20008000000 */
[----:B0-----:R-:W-:Y:S01]  /*7d50*/  UMOV UR10, UR38 ;  /* 0x00000026000a7c82 */ /* 0x001fe20008000000 */
[----:B------:R-:W-:Y:S01]  /*7d60*/  UMOV UR8, UR39 ;  /* 0x0000002700087c82 */ /* 0x000fe20008000000 */
[----:B------:R-:W-:Y:S01]  /*7d70*/  UMOV UR35, UR10 ;  /* 0x0000000a00237c82 */ /* 0x000fe20008000000 */
[----:B------:R-:W-:Y:S01]  /*7d80*/  UMOV UR27, UR8 ;  /* 0x00000008001b7c82 */ /* 0x000fe20008000000 */
[----:B------:R-:W-:Y:S01]  /*7d90*/  MOV R11, UR35 ;  /* 0x00000023000b7c02 */ /* 0x000fe20008000f00 */
[----:B------:R-:W-:-:S02]  /*7da0*/  UMOV UR35, UR16 ;  /* 0x0000001000237c82 */ /* 0x000fc40008000000 */
[----:B------:R-:W-:Y:S01]  /*7db0*/  MOV R48, UR51 ;  /* 0x0000003300307c02 */ /* 0x000fe20008000f00 */
[----:B------:R-:W-:Y:S01]  /*7dc0*/  UMOV UR51, UR18 ;  /* 0x0000001200337c82 */ /* 0x000fe20008000000 */
[----:B------:R0:W-:Y:S01]  /*7dd0*/  UTMALDG.4D [UR32], [UR4], desc[UR14] ;  /* 0x00000e20040075b4 */ /* 0x0001e20008019000 */
[----:B------:R-:W-:Y:S01]  /*7de0*/  MOV R15, UR51 ;  /* 0x00000033000f7c02 */ /* 0x000fe20008000f00 */
[----:B------:R-:W-:Y:S01]  /*7df0*/  UMOV UR51, UR17 ;  /* 0x0000001100337c82 */ /* 0x000fe20008000000 */
[----:B------:R-:W-:Y:S01]  /*7e00*/  UIADD3 UR8, UR6, 0x15c00, URZ ;  /* 0x00015c0006087890 */ /* 0x000fe2000fffe03f */
[----:B------:R-:W-:Y:S01]  /*7e10*/  UMOV UR11, UR23 ;  /* 0x00000017000b7c82 */ /* 0x000fe20008000000 */
[----:B------:R-:W-:Y:S01]  /*7e20*/  UMOV UR10, UR22 ;  /* 0x00000016000a7c82 */ /* 0x000fe20008000000 */
[----:B------:R-:W-:Y:S01]  /*7e30*/  UIADD3 UR16, UR6, 0x17400, URZ ;  /* 0x0001740006107890 */ /* 0x000fe2000fffe03f */
[----:B------:R1:W-:Y:S01]  /*7e40*/  UTMALDG.4D [UR48], [UR4], desc[UR14] ;  /* 0x00000e30040075b4 */ /* 0x0003e20008019000 */
[----:B------:R-:W-:Y:S01]  /*7e50*/  UMOV UR17, UR9 ;  /* 0x0000000900117c82 */ /* 0x000fe20008000000 */
[----:B------:R-:W-:Y:S01]  /*7e60*/  UMOV UR18, UR22 ;  /* 0x0000001600127c82 */ /* 0x000fe20008000000 */
[----:B------:R2:W-:Y:S01]  /*7e70*/  UTMALDG.4D [UR40], [UR4], desc[UR14] ;  /* 0x00000e28040075b4 */ /* 0x0005e20008019000 */
[----:B------:R3:W-:Y:S01]  /*7e80*/  UTMALDG.4D [UR24], [UR4], desc[UR14] ;  /* 0x00000e18040075b4 */ /* 0x0007e20008019000 */
[----:B0-----:R-:W-:Y:S01]  /*7e90*/  R2UR UR35, R11 ;  /* 0x000000000b2372ca */ /* 0x001fe200000e0000 */
[----:B------:R-:W-:Y:S01]  /*7ea0*/  UIADD3 UR32, UR6, 0x12c00, URZ ;  /* 0x00012c0006207890 */ /* 0x000fe2000fffe03f */
[----:B------:R-:W-:-:S02]  /*7eb0*/  SEL R11, R12, RZ, P2 ;  /* 0x000000ff0c0b7207 */ /* 0x000fc40001000000 */
[----:B-1----:R-:W-:Y:S01]  /*7ec0*/  R2UR UR51, R15 ;  /* 0x000000000f3372ca */ /* 0x002fe200000e0000 */
[----:B------:R-:W-:-:S08]  /*7ed0*/  UIADD3 UR48, UR6, 0x13400, URZ ;  /* 0x0001340006307890 */ /* 0x000fd0000fffe03f */
[----:B------:R0:W-:Y:S01]  /*7ee0*/  UTMALDG.4D [UR32], [UR4], desc[UR14] ;  /* 0x00000e20040075b4 */ /* 0x0001e20008019000 */
[----:B--2---:R-:W-:Y:S01]  /*7ef0*/  R2UR UR43, R16 ;  /* 0x00000000102b72ca */ /* 0x004fe200000e0000 */
[----:B------:R-:W-:Y:S01]  /*7f00*/  UIADD3 UR40, UR6, 0x13c00, URZ ;  /* 0x00013c0006287890 */ /* 0x000fe2000fffe03f */
[----:B------:R-:W-:Y:S01]  /*7f10*/  SEL R16, RZ, 0x1, P4 ;  /* 0x00000001ff107807 */ /* 0x000fe20002000000 */
[----:B------:R1:W-:Y:S03]  /*7f20*/  UTMALDG.4D [UR48], [UR4], desc[UR14] ;  /* 0x00000e30040075b4 */ /* 0x0003e60008019000 */
[----:B------:R-:W-:Y:S02]  /*7f30*/  LOP3.LUT R7, R7, R16, RZ, 0x3c, !PT ;  /* 0x0000001007077212 */ /* 0x000fe400078e3cff */
[----:B---3--:R-:W-:Y:S01]  /*7f40*/  R2UR UR29, R17 ;  /* 0x00000000111d72ca */ /* 0x008fe200000e0000 */
[----:B------:R-:W-:Y:S01]  /*7f50*/  UIADD3 UR24, UR6, 0x16c00, URZ ;  /* 0x00016c0006187890 */ /* 0x000fe2000fffe03f */
[----:B------:R-:W-:-:S02]  /*7f60*/  R2UR UR28, R41 ;  /* 0x00000000291c72ca */ /* 0x000fc400000e0000 */
[----:B------:R-:W-:Y:S01]  /*7f70*/  R2UR UR27, R42 ;  /* 0x000000002a1b72ca */ /* 0x000fe200000e0000 */
[----:B------:R2:W-:Y:S01]  /*7f80*/  UTMALDG.4D [UR40], [UR4], desc[UR14] ;  /* 0x00000e28040075b4 */ /* 0x0005e20008019000 */
[----:B------:R-:W-:Y:S01]  /*7f90*/  UTMALDG.4D [UR56], [UR4], desc[UR14] ;  /* 0x00000e38040075b4 */ /* 0x000fe20008019000 */
[----:B0-----:R-:W-:Y:S01]  /*7fa0*/  R2UR UR37, R43 ;  /* 0x000000002b2572ca */ /* 0x001fe200000e0000 */
[----:B------:R-:W-:Y:S01]  /*7fb0*/  UIADD3 UR32, UR6, 0x16400, URZ ;  /* 0x0001640006207890 */ /* 0x000fe2000fffe03f */
[----:B------:R-:W-:Y:S02]  /*7fc0*/  R2UR UR36, R44 ;  /* 0x000000002c2472ca */ /* 0x000fe400000e0000 */
[----:B------:R-:W-:Y:S02]  /*7fd0*/  R2UR UR35, R45 ;  /* 0x000000002d2372ca */ /* 0x000fe400000e0000 */
[----:B-1----:R-:W-:Y:S01]  /*7fe0*/  R2UR UR53, R46 ;  /* 0x000000002e3572ca */ /* 0x002fe200000e0000 */
[----:B------:R-:W-:Y:S01]  /*7ff0*/  UIADD3 UR48, UR6, 0x14c00, URZ ;  /* 0x00014c0006307890 */ /* 0x000fe2000fffe03f */
[----:B------:R-:W-:-:S02]  /*8000*/  R2UR UR52, R47 ;  /* 0x000000002f3472ca */ /* 0x000fc400000e0000 */
[----:B------:R-:W-:Y:S02]  /*8010*/  R2UR UR51, R48 ;  /* 0x00000000303372ca */ /* 0x000fe400000e0000 */
[----:B--2---:R-:W-:Y:S01]  /*8020*/  R2UR UR45, R49 ;  /* 0x00000000312d72ca */ /* 0x004fe200000e0000 */
[----:B------:R-:W-:Y:S01]  /*8030*/  UIADD3 UR40, UR6, 0x15400, URZ ;  /* 0x0001540006287890 */ /* 0x000fe2000fffe03f */
[----:B------:R-:W-:Y:S02]  /*8040*/  R2UR UR44, R50 ;  /* 0x00000000322c72ca */ /* 0x000fe400000e0000 */
[----:B------:R-:W-:-:S07]  /*8050*/  R2UR UR43, R51 ;  /* 0x00000000332b72ca */ /* 0x000fce00000e0000 */
[----:B------:R-:W-:Y:S06]  /*8060*/  UTMALDG.4D [UR48], [UR4], desc[UR14] ;  /* 0x00000e30040075b4 */ /* 0x000fec0008019000 */
[----:B------:R-:W-:Y:S01]  /*8070*/  UTMALDG.4D [UR40], [UR4], desc[UR14] ;  /* 0x00000e28040075b4 */ /* 0x000fe20008019000 */
[----:B------:R0:W-:Y:S01]  /*8080*/  UTMALDG.4D [UR8], [UR4], desc[UR14] ;  /* 0x00000e08040075b4 */ /* 0x0001e20008019000 */
[----:B------:R1:W-:Y:S01]  /*8090*/  UTMALDG.4D [UR32], [UR4], desc[UR14] ;  /* 0x00000e20040075b4 */ /* 0x0003e20008019000 */
[----:B------:R1:W-:Y:S01]  /*80a0*/  UTMALDG.4D [UR24], [UR4], desc[UR14] ;  /* 0x00000e18040075b4 */ /* 0x0003e20008019000 */
[----:B------:R1:W-:Y:S01]  /*80b0*/  UTMALDG.4D [UR16], [UR4], desc[UR14] ;  /* 0x00000e10040075b4 */ /* 0x0003e20008019000 */
[----:B0-----:R-:W-:Y:S01]  /*80c0*/  UIADD3 UR8, UR6, 0x17c00, URZ ;  /* 0x00017c0006087890 */ /* 0x001fe2000fffe03f */
[----:B------:R-:W-:-:S08]  /*80d0*/  UMOV UR11, UR7 ;  /* 0x00000007000b7c82 */ /* 0x000fd00008000000 */
[----:B------:R1:W-:Y:S02]  /*80e0*/  UTMALDG.4D [UR8], [UR4], desc[UR14] ;  /* 0x00000e08040075b4 */ /* 0x0003e40008019000 */
[----:B-1----:R-:W-:Y:S05]  /*80f0*/  @P5 BRA `(.L_x_150) ;  /* 0xffffffd400c45947 */ /* 0x002fea000383ffff */
.L_x_146:
[----:B------:R-:W-:Y:S05]  /*8100*/  WARPSYNC.ALL ;  /* 0x0000000000007948 */ /* 0x000fea0003800000 */
[----:B------:R-:W-:-:S13]  /*8110*/  ELECT P0, URZ, PT ;  /* 0x00000000003f782f */ /* 0x000fda0003800000 */
[----:B------:R-:W-:Y:S05]  /*8120*/  @!P0 EXIT ;  /* 0x000000000000894d */ /* 0x000fea0003800000 */
[----:B------:R-:W-:-:S04]  /*8130*/  LOP3.LUT R2, R2, 0x2, RZ, 0xfc, !PT ;  /* 0x0000000202027812 */ /* 0x000fc800078efcff */
[----:B------:R-:W-:-:S13]  /*8140*/  ISETP.NE.AND P0, PT, R2, 0x3, PT ;  /* 0x000000030200780c */ /* 0x000fda0003f05270 */
[----:B------:R-:W-:Y:S05]  /*8150*/  @!P0 BRA `(.L_x_151) ;  /* 0x0000000000048947 */ /* 0x000fea0003800000 */
[----:B------:R-:W-:Y:S01]  /*8160*/  BPT.TRAP 0x1 ;  /* 0x000000040000795c */ /* 0x000fe20000300000 */
.L_x_151:
[----:B---3-5:R-:W0:Y:S01]  /*8170*/  S2R R3, SR_CgaCtaId ;  /* 0x0000000000037919 */ /* 0x028e220000008800 */
[----:B------:R-:W-:Y:S01]  /*8180*/  MOV R2, 0x400 ;  /* 0x0000040000027802 */ /* 0x000fe20000000f00 */
[C---:B------:R-:W-:Y:S01]  /*8190*/  IMAD.SHL.U32 R0, R4.reuse, 0x8, RZ ;  /* 0x0000000804007824 */ /* 0x040fe200078e00ff */
[C---:B------:R-:W-:Y:S02]  /*81a0*/  LOP3.LUT P0, RZ, R4.reuse, 0x4, RZ, 0xc0, !PT ;  /* 0x0000000404ff7812 */ /* 0x040fe4000780c0ff */
[----:B------:R-:W-:Y:S02]  /*81b0*/  LOP3.LUT R4, R4, 0x3, RZ, 0xc0, !PT ;  /* 0x0000000304047812 */ /* 0x000fe400078ec0ff */
[----:B0-----:R-:W-:Y:S02]  /*81c0*/  LEA R5, R3, R2, 0x18 ;  /* 0x0000000203057211 */ /* 0x001fe400078ec0ff */
[----:B------:R-:W-:Y:S02]  /*81d0*/  LOP3.LUT R3, R0, 0x18, RZ, 0xc0, !PT ;  /* 0x0000001800037812 */ /* 0x000fe400078ec0ff */
[----:B------:R-:W-:Y:S01]  /*81e0*/  SEL R2, RZ, 0x1, P0 ;  /* 0x00000001ff027807 */ /* 0x000fe20000000000 */
[----:B------:R-:W-:-:S03]  /*81f0*/  VIADD R0, R5, 0x30020 ;  /* 0x0003002005007836 */ /* 0x000fc60000000000 */
[----:B------:R-:W-:Y:S01]  /*8200*/  SHF.L.U32 R2, R2, 0x1f, RZ ;  /* 0x0000001f02027819 */ /* 0x000fe200000006ff */
[----:B------:R-:W-:-:S07]  /*8210*/  IMAD.IADD R3, R0, 0x1, R3 ;  /* 0x0000000100037824 */ /* 0x000fce00078e0203 */
.L_x_152:
[----:B0-----:R0:W1:Y:S02]  /*8220*/  SYNCS.PHASECHK.TRANS64.TRYWAIT P1, [R3+URZ], R2 ;  /* 0x00000002030075a7 */ /* 0x001064000802017f */
[----:B-1----:R-:W-:Y:S05]  /*8230*/  @!P1 NANOSLEEP.SYNCS 0x989680 ;  /* 0x009896800000995d */ /* 0x002fea0003900000 */
[----:B------:R-:W1:Y:S02]  /*8240*/  @!P1 SYNCS.PHASECHK.TRANS64 P1, [R3+URZ], R2 ;  /* 0x00000002030095a7 */ /* 0x000e64000802007f */
[----:B-1----:R-:W-:Y:S05]  /*8250*/  @!P1 BRA `(.L_x_152) ;  /* 0xfffffffc00f09947 */ /* 0x002fea000383ffff */
[----:B------:R-:W-:-:S05]  /*8260*/  VIADD R4, R4, 0x1 ;  /* 0x0000000104047836 */ /* 0x000fca0000000000 */
[C---:B------:R-:W-:Y:S02]  /*8270*/  ISETP.EQ.XOR P0, PT, R4.reuse, 0x4, !P0 ;  /* 0x000000040400780c */ /* 0x040fe40004702a70 */
[C---:B------:R-:W-:Y:S02]  /*8280*/  ISETP.NE.AND P1, PT, R4.reuse, 0x4, PT ;  /* 0x000000040400780c */ /* 0x040fe40003f25270 */
[----:B0-----:R-:W-:Y:S02]  /*8290*/  SEL R2, RZ, 0x1, !P0 ;  /* 0x00000001ff027807 */ /* 0x001fe40004000000 */
[----:B------:R-:W-:Y:S02]  /*82a0*/  SEL R3, R4, RZ, P1 ;  /* 0x000000ff04037207 */ /* 0x000fe40000800000 */
[----:B------:R-:W-:-:S03]  /*82b0*/  SHF.L.U32 R5, R2, 0x1f, RZ ;  /* 0x0000001f02057819 */ /* 0x000fc600000006ff */
[----:B------:R-:W-:-:S07]  /*82c0*/  IMAD R2, R3, 0x8, R0 ;  /* 0x0000000803027824 */ /* 0x000fce00078e0200 */
.L_x_153:
[----:B0-----:R0:W1:Y:S02]  /*82d0*/  SYNCS.PHASECHK.TRANS64.TRYWAIT P1, [R2+URZ], R5 ;  /* 0x00000005020075a7 */ /* 0x001064000802017f */
[----:B-1----:R-:W-:Y:S05]  /*82e0*/  @!P1 NANOSLEEP.SYNCS 0x989680 ;  /* 0x009896800000995d */ /* 0x002fea0003900000 */
[----:B------:R-:W1:Y:S02]  /*82f0*/  @!P1 SYNCS.PHASECHK.TRANS64 P1, [R2+URZ], R5 ;  /* 0x00000005020095a7 */ /* 0x000e64000802007f */
[----:B-1----:R-:W-:Y:S05]  /*8300*/  @!P1 BRA `(.L_x_153) ;  /* 0xfffffffc00f09947 */ /* 0x002fea000383ffff */
[----:B------:R-:W-:-:S05]  /*8310*/  VIADD R3, R3, 0x1 ;  /* 0x0000000103037836 */ /* 0x000fca0000000000 */
[C---:B------:R-:W-:Y:S02]  /*8320*/  ISETP.EQ.XOR P0, PT, R3.reuse, 0x4, P0 ;  /* 0x000000040300780c */ /* 0x040fe40000702a70 */
[C---:B------:R-:W-:Y:S02]  /*8330*/  ISETP.NE.AND P1, PT, R3.reuse, 0x4, PT ;  /* 0x000000040300780c */ /* 0x040fe40003f25270 */
[----:B0-----:R-:W-:Y:S02]  /*8340*/  SEL R2, RZ, 0x1, !P0 ;  /* 0x00000001ff027807 */ /* 0x001fe40004000000 */
[----:B------:R-:W-:Y:S02]  /*8350*/  SEL R3, R3, RZ, P1 ;  /* 0x000000ff03037207 */ /* 0x000fe40000800000 */
[----:B------:R-:W-:-:S03]  /*8360*/  SHF.L.U32 R5, R2, 0x1f, RZ ;  /* 0x0000001f02057819 */ /* 0x000fc600000006ff */
[----:B------:R-:W-:-:S07]  /*8370*/  IMAD R2, R3, 0x8, R0 ;  /* 0x0000000803027824 */ /* 0x000fce00078e0200 */
.L_x_154:
[----:B0-----:R0:W1:Y:S02]  /*8380*/  SYNCS.PHASECHK.TRANS64.TRYWAIT P1, [R2+URZ], R5 ;  /* 0x00000005020075a7 */ /* 0x001064000802017f */
[----:B-1----:R-:W-:Y:S05]  /*8390*/  @!P1 NANOSLEEP.SYNCS 0x989680 ;  /* 0x009896800000995d */ /* 0x002fea0003900000 */
[----:B------:R-:W1:Y:S02]  /*83a0*/  @!P1 SYNCS.PHASECHK.TRANS64 P1, [R2+URZ], R5 ;  /* 0x00000005020095a7 */ /* 0x000e64000802007f */
[----:B-1----:R-:W-:Y:S05]  /*83b0*/  @!P1 BRA `(.L_x_154) ;  /* 0xfffffffc00f09947 */ /* 0x002fea000383ffff */
[----:B------:R-:W-:-:S05]  /*83c0*/  VIADD R3, R3, 0x1 ;  /* 0x0000000103037836 */ /* 0x000fca0000000000 */
[C---:B------:R-:W-:Y:S02]  /*83d0*/  ISETP.NE.AND P1, PT, R3.reuse, 0x4, PT ;  /* 0x000000040300780c */ /* 0x040fe40003f25270 */
[C---:B------:R-:W-:Y:S02]  /*83e0*/  ISETP.EQ.XOR P0, PT, R3.reuse, 0x4, P0 ;  /* 0x000000040300780c */ /* 0x040fe40000702a70 */
[----:B------:R-:W-:Y:S02]  /*83f0*/  SEL R3, R3, RZ, P1 ;  /* 0x000000ff03037207 */ /* 0x000fe40000800000 */
[----:B0-----:R-:W-:-:S03]  /*8400*/  SEL R2, RZ, 0x1, !P0 ;  /* 0x00000001ff027807 */ /* 0x001fc60004000000 */
[----:B------:R-:W-:Y:S01]  /*8410*/  IMAD R3, R3, 0x8, R0 ;  /* 0x0000000803037824 */ /* 0x000fe200078e0200 */
[----:B------:R-:W-:-:S07]  /*8420*/  SHF.L.U32 R2, R2, 0x1f, RZ ;  /* 0x0000001f02027819 */ /* 0x000fce00000006ff */
.L_x_155:
[----:B0-----:R0:W1:Y:S02]  /*8430*/  SYNCS.PHASECHK.TRANS64.TRYWAIT P0, [R3+URZ], R2 ;  /* 0x00000002030075a7 */ /* 0x001064000800017f */
[----:B-1----:R-:W-:Y:S05]  /*8440*/  @!P0 NANOSLEEP.SYNCS 0x989680 ;  /* 0x009896800000895d */ /* 0x002fea0003900000 */
[----:B------:R-:W1:Y:S02]  /*8450*/  @!P0 SYNCS.PHASECHK.TRANS64 P0, [R3+URZ], R2 ;  /* 0x00000002030085a7 */ /* 0x000e64000800007f */
[----:B-1----:R-:W-:Y:S05]  /*8460*/  @P0 EXIT ;  /* 0x000000000000094d */ /* 0x002fea0003800000 */
[----:B------:R-:W-:Y:S05]  /*8470*/  BRA `(.L_x_155) ;  /* 0xfffffffc00ec7947 */ /* 0x000fea000383ffff */
.L_x_156:
[----:B------:R-:W-:-:S00]  /*8480*/  BRA `(.L_x_156) ;  /* 0xfffffffc00fc7947 */ /* 0x000fc0000383ffff */
[----:B------:R-:W-:-:S00]  /*8490*/  NOP ;  /* 0x0000000000007918 */ /* 0x000fc00000000000 */
        /* <DEDUP_REMOVED lines=14> */
.L_x_157:


//--------------------- .nv.shared._ZN7cutlass13device_kernelINS_4conv6kernel13ConvUniversalINS1_16ConvProblemShapeILNS1_8OperatorE0ELi2EEENS1_10collective14CollectiveConvINS1_46MainloopSm90TmaGmmaWarpSpecializedImplicitGemmILS5_0ELi4ELi2EN4cute5tupleIJNSA_1CILi1EEESD_SD_EEENS1_36KernelImplicitTmaWarpSpecializedSm90ELi1EEENSB_IJNSC_ILi64EEENSC_ILi128EEENSB_IJSH_EEEEEENS_10tfloat32_tESL_NSA_8TiledMMAINSA_8MMA_AtomIJNSA_4SM904GMMA30MMA_64x128x8_F32TF32TF32_SS_TNILNSP_7ScaleInE1ELSR_1EEEEEENSA_6LayoutISE_NSB_IJNSC_ILi0EEESV_SV_EEEEENSB_IJNSA_10UnderscoreESY_SY_EEEEENS7_6detail26Sm90ImplicitGemmTileTraitsINSA_20SM90_TMA_LOAD_IM2COLENSA_14ComposedLayoutINSA_7SwizzleILi3ELi4ELi3EEENSA_18smem_ptr_flag_bitsILi32EEENSU_INSB_IJNSB_IJNSC_ILi8EEES19_EEENSB_IJNSC_ILi32EEENSC_ILi2EEEEEENSB_IJSD_NSC_ILi4EEEEEEEEENSB_IJNSB_IJS1B_NSC_ILi512EEEEEENSB_IJSD_NSC_ILi256EEEEEENSB_IJSV_NSC_ILi4096EEEEEEEEEEEEEvEENS12_INSA_13SM90_TMA_LOADENS14_IS16_S18_NSU_INSB_IJNSB_IJS19_NSC_ILi16EEEEEES1D_S1F_EEENSB_IJS1I_S1K_NSB_IJSV_NSC_ILi8192EEEEEEEEEEEEEvEEEENS_8epilogue10collective6detail29Sm90TmaWarpSpecializedAdapterINS23_15DefaultEpilogueISL_NSB_IJNSB_IJlllEEESD_SV_EEES28_NS22_6thread17LinearCombinationISL_Li1EffLNS29_9ScaleType4KindE0ELNS_15FloatRoundStyleE2ESL_EENS_4gemm15EpilogueDefaultEEEEEvvEEEEvNT_6ParamsE --------------------------
	.section	.nv.shared._ZN7cutlass13device_kernelINS_4conv6kernel13ConvUniversalINS1_16ConvProblemShapeILNS1_8OperatorE0ELi2EEENS1_10collective14CollectiveConvINS1_46MainloopSm90TmaGmmaWarpSpecializedImplicitGemmILS5_0ELi4ELi2EN4cute5tupleIJNSA_1CILi1EEESD_SD_EEENS1_36KernelImplicitTmaWarpSpecializedSm90ELi1EEENSB_IJNSC_ILi64EEENSC_ILi128EEENSB_IJSH_EEEEEENS_10tfloat32_tESL_NSA_8TiledMMAINSA_8MMA_AtomIJNSA_4SM904GMMA30MMA_64x128x8_F32TF32TF32_SS_TNILNSP_7ScaleInE1ELSR_1EEEEEENSA_6LayoutISE_NSB_IJNSC_ILi0EEESV_SV_EEEEENSB_IJNSA_10UnderscoreESY_SY_EEEEENS7_6detail26Sm90ImplicitGemmTileTraitsINSA_20SM90_TMA_LOAD_IM2COLENSA_14ComposedLayoutINSA_7SwizzleILi3ELi4ELi3EEENSA_18smem_ptr_flag_bitsILi32EEENSU_INSB_IJNSB_IJNSC_ILi8EEES19_EEENSB_IJNSC_ILi32EEENSC_ILi2EEEEEENSB_IJSD_NSC_ILi4EEEEEEEEENSB_IJNSB_IJS1B_NSC_ILi512EEEEEENSB_IJSD_NSC_ILi256EEEEEENSB_IJSV_NSC_ILi4096EEEEEEEEEEEEEvEENS12_INSA_13SM90_TMA_LOADENS14_IS16_S18_NSU_INSB_IJNSB_IJS19_NSC_ILi16EEEEEES1D_S1F_EEENSB_IJS1I_S1K_NSB_IJSV_NSC_ILi8192EEEEEEEEEEEEEvEEEENS_8epilogue10collective6detail29Sm90TmaWarpSpecializedAdapterINS23_15DefaultEpilogueISL_NSB_IJNSB_IJlllEEESD_SV_EEES28_NS22_6thread17LinearCombinationISL_Li1EffLNS29_9ScaleType4KindE0ELNS_15FloatRoundStyleE2ESL_EENS_4gemm15EpilogueDefaultEEEEEvvEEEEvNT_6ParamsE,"aw",@nobits
	.sectionflags	@""
	.align	16
	.zero		1024


//--------------------- .nv.shared.reserved.0     --------------------------
	.section	.nv.shared.reserved.0,"aw",@nobits
	.weak		__nv_reservedSMEM_offset_0_alias
	.size		__nv_reservedSMEM_offset_0_alias, 0, 0
	.other		__nv_reservedSMEM_offset_0_alias,@"STO_CUDA_RESERVED_SHARED STV_DEFAULT"
__nv_reservedSMEM_offset_0_alias:
	.zero		0


//--------------------- .nv.global                --------------------------
	.section	.nv.global,"aw",@nobits
.nv.global:
	.type		_ZN39_INTERNAL_8911a7c3_4_k_cu_0aa8608d_26214cute1_E,@object
	.size		_ZN39_INTERNAL_8911a7c3_4_k_cu_0aa8608d_26214cute1_E,(_ZN39_INTERNAL_8911a7c3_4_k_cu_0aa8608d_26214cuda3std3__45__cpo6cbeginE - _ZN39_INTERNAL_8911a7c3_4_k_cu_0aa8608d_26214cute1_E)
_ZN39_INTERNAL_8911a7c3_4_k_cu_0aa8608d_26214cute1_E:
	.zero		1
	.type		_ZN39_INTERNAL_8911a7c3_4_k_cu_0aa8608d_26214cuda3std3__45__cpo6cbeginE,@object
	.size		_ZN39_INTERNAL_8911a7c3_4_k_cu_0aa8608d_26214cuda3std3__45__cpo6cbeginE,(_ZN39_INTERNAL_8911a7c3_4_k_cu_0aa8608d_26214cuda3std3__48in_placeE - _ZN39_INTERNAL_8911a7c3_4_k_cu_0aa8608d_26214cuda3std3__45__cpo6cbeginE)
_ZN39_INTERNAL_8911a7c3_4_k_cu_0aa8608d_26214cuda3std3__45__cpo6cbeginE:
	.zero		1
	.type		_ZN39_INTERNAL_8911a7c3_4_k_cu_0aa8608d_26214cuda3std3__48in_placeE,@object
	.size		_ZN39_INTERNAL_8911a7c3_4_k_cu_0aa8608d_26214cuda3std3__48in_placeE,(_ZN39_INTERNAL_8911a7c3_4_k_cu_0aa8608d_26214cuda3std6ranges3__45__cpo9iter_moveE - _ZN39_INTERNAL_8911a7c3_4_k_cu_0aa8608d_26214cuda3std3__48in_placeE)
_ZN39_INTERNAL_8911a7c3_4_k_cu_0aa8608d_26214cuda3std3__48in_placeE:
	.zero		1
	.type		_ZN39_INTERNAL_8911a7c3_4_k_cu_0aa8608d_26214cuda3std6ranges3__45__cpo9iter_moveE,@object
	.size		_ZN39_INTERNAL_8911a7c3_4_k_cu_0aa8608d_26214cuda3std6ranges3__45__cpo9iter_moveE,(_ZN39_INTERNAL_8911a7c3_4_k_cu_0aa8608d_26214cuda3std3__45__cpo5beginE - _ZN39_INTERNAL_8911a7c3_4_k_cu_0aa8608d_26214cuda3std6ranges3__45__cpo9iter_moveE)
_ZN39_INTERNAL_8911a7c3_4_k_cu_0aa8608d_26214cuda3std6ranges3__45__cpo9iter_moveE:
	.zero		1
	.type		_ZN39_INTERNAL_8911a7c3_4_k_cu_0aa8608d_26214cuda3std3__45__cpo5beginE,@object
	.size		_ZN39_INTERNAL_8911a7c3_4_k_cu_0aa8608d_26214cuda3std3__45__cpo5beginE,(_ZN39_INTERNAL_8911a7c3_4_k_cu_0aa8608d_26214cuda3std3__441_GLOBAL__N__8911a7c3_4_k_cu_0aa8608d_26216ignoreE - _ZN39_INTERNAL_8911a7c3_4_k_cu_0aa8608d_26214cuda3std3__45__cpo5beginE)
_ZN39_INTERNAL_8911a7c3_4_k_cu_0aa8608d_26214cuda3std3__45__cpo5beginE:
	.zero		1
	.type		_ZN39_INTERNAL_8911a7c3_4_k_cu_0aa8608d_26214cuda3std3__441_GLOBAL__N__8911a7c3_4_k_cu_0aa8608d_26216ignoreE,@object
	.size		_ZN39_INTERNAL_8911a7c3_4_k_cu_0aa8608d_26214cuda3std3__441_GLOBAL__N__8911a7c3_4_k_cu_0aa8608d_26216ignoreE,(_ZN39_INTERNAL_8911a7c3_4_k_cu_0aa8608d_26214cute7productE - _ZN39_INTERNAL_8911a7c3_4_k_cu_0aa8608d_26214cuda3std3__441_GLOBAL__N__8911a7c3_4_k_cu_0aa8608d_26216ignoreE)
_ZN39_INTERNAL_8911a7c3_4_k_cu_0aa8608d_26214cuda3std3__441_GLOBAL__N__8911a7c3_4_k_cu_0aa8608d_26216ignoreE:
	.zero		1
	.type		_ZN39_INTERNAL_8911a7c3_4_k_cu_0aa8608d_26214cute7productE,@object
	.size		_ZN39_INTERNAL_8911a7c3_4_k_cu_0aa8608d_26214cute7productE,(_ZN39_INTERNAL_8911a7c3_4_k_cu_0aa8608d_26214cuda3std3__45__cpo3endE - _ZN39_INTERNAL_8911a7c3_4_k_cu_0aa8608d_26214cute7productE)
_ZN39_INTERNAL_8911a7c3_4_k_cu_0aa8608d_26214cute7productE:
	.zero		1
	.type		_ZN39_INTERNAL_8911a7c3_4_k_cu_0aa8608d_26214cuda3std3__45__cpo3endE,@object
	.size		_ZN39_INTERNAL_8911a7c3_4_k_cu_0aa8608d_26214cuda3std3__45__cpo3endE,(_ZN39_INTERNAL_8911a7c3_4_k_cu_0aa8608d_26214cuda3std3__419piecewise_constructE - _ZN39_INTERNAL_8911a7c3_4_k_cu_0aa8608d_26214cuda3std3__45__cpo3endE)
_ZN39_INTERNAL_8911a7c3_4_k_cu_0aa8608d_26214cuda3std3__45__cpo3endE:
	.zero		1
	.type		_ZN39_INTERNAL_8911a7c3_4_k_cu_0aa8608d_26214cuda3std3__419piecewise_constructE,@object
	.size		_ZN39_INTERNAL_8911a7c3_4_k_cu_0aa8608d_26214cuda3std3__419piecewise_constructE,(_ZN39_INTERNAL_8911a7c3_4_k_cu_0aa8608d_26214cuda3std3__45__cpo4cendE - _ZN39_INTERNAL_8911a7c3_4_k_cu_0aa8608d_26214cuda3std3__419piecewise_constructE)
_ZN39_INTERNAL_8911a7c3_4_k_cu_0aa8608d_26214cuda3std3__419piecewise_constructE:
	.zero		1
	.type		_ZN39_INTERNAL_8911a7c3_4_k_cu_0aa8608d_26214cuda3std3__45__cpo4cendE,@object
	.size		_ZN39_INTERNAL_8911a7c3_4_k_cu_0aa8608d_26214cuda3std3__45__cpo4cendE,(_ZN39_INTERNAL_8911a7c3_4_k_cu_0aa8608d_26214cuda3std6ranges3__45__cpo4swapE - _ZN39_INTERNAL_8911a7c3_4_k_cu_0aa8608d_26214cuda3std3__45__cpo4cendE)
_ZN39_INTERNAL_8911a7c3_4_k_cu_0aa8608d_26214cuda3std3__45__cpo4cendE:
	.zero		1
	.type		_ZN39_INTERNAL_8911a7c3_4_k_cu_0aa8608d_26214cuda3std6ranges3__45__cpo4swapE,@object
	.size		_ZN39_INTERNAL_8911a7c3_4_k_cu_0aa8608d_26214cuda3std6ranges3__45__cpo4swapE,(.L_7 - _ZN39_INTERNAL_8911a7c3_4_k_cu_0aa8608d_26214cuda3std6ranges3__45__cpo4swapE)
_ZN39_INTERNAL_8911a7c3_4_k_cu_0aa8608d_26214cuda3std6ranges3__45__cpo4swapE:
	.zero		1
.L_7:


//--------------------- .nv.constant0._ZN7cutlass13device_kernelINS_4conv6kernel13ConvUniversalINS1_16ConvProblemShapeILNS1_8OperatorE0ELi2EEENS1_10collective14CollectiveConvINS1_46MainloopSm90TmaGmmaWarpSpecializedImplicitGemmILS5_0ELi4ELi2EN4cute5tupleIJNSA_1CILi1EEESD_SD_EEENS1_36KernelImplicitTmaWarpSpecializedSm90ELi1EEENSB_IJNSC_ILi64EEENSC_ILi128EEENSB_IJSH_EEEEEENS_10tfloat32_tESL_NSA_8TiledMMAINSA_8MMA_AtomIJNSA_4SM904GMMA30MMA_64x128x8_F32TF32TF32_SS_TNILNSP_7ScaleInE1ELSR_1EEEEEENSA_6LayoutISE_NSB_IJNSC_ILi0EEESV_SV_EEEEENSB_IJNSA_10UnderscoreESY_SY_EEEEENS7_6detail26Sm90ImplicitGemmTileTraitsINSA_20SM90_TMA_LOAD_IM2COLENSA_14ComposedLayoutINSA_7SwizzleILi3ELi4ELi3EEENSA_18smem_ptr_flag_bitsILi32EEENSU_INSB_IJNSB_IJNSC_ILi8EEES19_EEENSB_IJNSC_ILi32EEENSC_ILi2EEEEEENSB_IJSD_NSC_ILi4EEEEEEEEENSB_IJNSB_IJS1B_NSC_ILi512EEEEEENSB_IJSD_NSC_ILi256EEEEEENSB_IJSV_NSC_ILi4096EEEEEEEEEEEEEvEENS12_INSA_13SM90_TMA_LOADENS14_IS16_S18_NSU_INSB_IJNSB_IJS19_NSC_ILi16EEEEEES1D_S1F_EEENSB_IJS1I_S1K_NSB_IJSV_NSC_ILi8192EEEEEEEEEEEEEvEEEENS_8epilogue10collective6detail29Sm90TmaWarpSpecializedAdapterINS23_15DefaultEpilogueISL_NSB_IJNSB_IJlllEEESD_SV_EEES28_NS22_6thread17LinearCombinationISL_Li1EffLNS29_9ScaleType4KindE0ELNS_15FloatRoundStyleE2ESL_EENS_4gemm15EpilogueDefaultEEEEEvvEEEEvNT_6ParamsE --------------------------
	.section	.nv.constant0._ZN7cutlass13device_kernelINS_4conv6kernel13ConvUniversalINS1_16ConvProblemShapeILNS1_8OperatorE0ELi2EEENS1_10collective14CollectiveConvINS1_46MainloopSm90TmaGmmaWarpSpecializedImplicitGemmILS5_0ELi4ELi2EN4cute5tupleIJNSA_1CILi1EEESD_SD_EEENS1_36KernelImplicitTmaWarpSpecializedSm90ELi1EEENSB_IJNSC_ILi64EEENSC_ILi128EEENSB_IJSH_EEEEEENS_10tfloat32_tESL_NSA_8TiledMMAINSA_8MMA_AtomIJNSA_4SM904GMMA30MMA_64x128x8_F32TF32TF32_SS_TNILNSP_7ScaleInE1ELSR_1EEEEEENSA_6LayoutISE_NSB_IJNSC_ILi0EEESV_SV_EEEEENSB_IJNSA_10UnderscoreESY_SY_EEEEENS7_6detail26Sm90ImplicitGemmTileTraitsINSA_20SM90_TMA_LOAD_IM2COLENSA_14ComposedLayoutINSA_7SwizzleILi3ELi4ELi3EEENSA_18smem_ptr_flag_bitsILi32EEENSU_INSB_IJNSB_IJNSC_ILi8EEES19_EEENSB_IJNSC_ILi32EEENSC_ILi2EEEEEENSB_IJSD_NSC_ILi4EEEEEEEEENSB_IJNSB_IJS1B_NSC_ILi512EEEEEENSB_IJSD_NSC_ILi256EEEEEENSB_IJSV_NSC_ILi4096EEEEEEEEEEEEEvEENS12_INSA_13SM90_TMA_LOADENS14_IS16_S18_NSU_INSB_IJNSB_IJS19_NSC_ILi16EEEEEES1D_S1F_EEENSB_IJS1I_S1K_NSB_IJSV_NSC_ILi8192EEEEEEEEEEEEEvEEEENS_8epilogue10collective6detail29Sm90TmaWarpSpecializedAdapterINS23_15DefaultEpilogueISL_NSB_IJNSB_IJlllEEESD_SV_EEES28_NS22_6thread17LinearCombinationISL_Li1EffLNS29_9ScaleType4KindE0ELNS_15FloatRoundStyleE2ESL_EENS_4gemm15EpilogueDefaultEEEEEvvEEEEvNT_6ParamsE,"a",@progbits
	.sectionflags	@""
	.align	4
.nv.constant0._ZN7cutlass13device_kernelINS_4conv6kernel13ConvUniversalINS1_16ConvProblemShapeILNS1_8OperatorE0ELi2EEENS1_10collective14CollectiveConvINS1_46MainloopSm90TmaGmmaWarpSpecializedImplicitGemmILS5_0ELi4ELi2EN4cute5tupleIJNSA_1CILi1EEESD_SD_EEENS1_36KernelImplicitTmaWarpSpecializedSm90ELi1EEENSB_IJNSC_ILi64EEENSC_ILi128EEENSB_IJSH_EEEEEENS_10tfloat32_tESL_NSA_8TiledMMAINSA_8MMA_AtomIJNSA_4SM904GMMA30MMA_64x128x8_F32TF32TF32_SS_TNILNSP_7ScaleInE1ELSR_1EEEEEENSA_6LayoutISE_NSB_IJNSC_ILi0EEESV_SV_EEEEENSB_IJNSA_10UnderscoreESY_SY_EEEEENS7_6detail26Sm90ImplicitGemmTileTraitsINSA_20SM90_TMA_LOAD_IM2COLENSA_14ComposedLayoutINSA_7SwizzleILi3ELi4ELi3EEENSA_18smem_ptr_flag_bitsILi32EEENSU_INSB_IJNSB_IJNSC_ILi8EEES19_EEENSB_IJNSC_ILi32EEENSC_ILi2EEEEEENSB_IJSD_NSC_ILi4EEEEEEEEENSB_IJNSB_IJS1B_NSC_ILi512EEEEEENSB_IJSD_NSC_ILi256EEEEEENSB_IJSV_NSC_ILi4096EEEEEEEEEEEEEvEENS12_INSA_13SM90_TMA_LOADENS14_IS16_S18_NSU_INSB_IJNSB_IJS19_NSC_ILi16EEEEEES1D_S1F_EEENSB_IJS1I_S1K_NSB_IJSV_NSC_ILi8192EEEEEEEEEEEEEvEEEENS_8epilogue10collective6detail29Sm90TmaWarpSpecializedAdapterINS23_15DefaultEpilogueISL_NSB_IJNSB_IJlllEEESD_SV_EEES28_NS22_6thread17LinearCombinationISL_Li1EffLNS29_9ScaleType4KindE0ELNS_15FloatRoundStyleE2ESL_EENS_4gemm15EpilogueDefaultEEEEEvvEEEEvNT_6ParamsE:
	.zero		1536


//--------------------- SYMBOLS --------------------------

	.type		.nv.reservedSmem.offset0,@object
	.size		.nv.reservedSmem.offset0,0x4
